	.target	sm_90a

	.elftype	@"ET_EXEC"


//--------------------- .note.nv.tkinfo           --------------------------
	.section	.note.nv.tkinfo,"",@"SHT_NOTE"
	.sectionflags	@"SHF_NOTE_NV_TKINFO"
	.tkinfo
        /*0018*/ 	.word	0x00000002
        /*0030*/ 	.string	""
        /*0030*/ 	.string	"ptxas"
        /*0030*/ 	.string	"Cuda compilation tools, release 13.0, V13.0.88"
        /*0030*/ 	.string	"Build cuda_13.0.r13.0/compiler.36424714_0"
        /*0030*/ 	.string	"-arch sm_90a -m 64 "



//--------------------- .note.nv.cuinfo           --------------------------
	.section	.note.nv.cuinfo,"",@"SHT_NOTE"
	.sectionflags	@"SHF_NOTE_NV_CUINFO"
        /*0018*/ 	.short	0x0002
        /*001a*/ 	.short	0x005a
        /*001c*/ 	.short	0x0082
	.zero		2


//--------------------- .nv.info                  --------------------------
	.section	.nv.info,"",@"SHT_CUDA_INFO"
	.align	4


	//----- nvinfo : EIATTR_REGCOUNT
	.align		4
        /*0000*/ 	.byte	0x04, 0x2f
        /*0002*/ 	.short	(.L_15 - .L_14)
	.align		4
.L_14:
        /*0004*/ 	.word	index@(_ZN7cutlass13device_kernelINS_4gemm6kernel13GemmUniversalIN4cute5tupleIJiiiiEEENS1_10collective13CollectiveMmaINS1_34MainloopSm90TmaGmmaWarpSpecializedILi5ENS5_IJNS4_1CILi2EEESB_NSA_ILi1EEEEEENS1_35KernelTmaWarpSpecializedCooperativeEEENS5_IJNSA_ILi256EEENSA_ILi64EEESH_EEENS_6half_tENS5_IJlSC_lEEESJ_SK_NS4_8TiledMMAINS4_8MMA_AtomIJNS4_4SM904GMMA25MMA_64x64x16_F32F16F16_SSILNSO_5MajorE0ELSQ_0ELNSO_7ScaleInE1ELSR_1EEEEEENS4_6LayoutINS5_IJSB_SC_SC_EEENS5_IJSC_NSA_ILi0EEESW_EEEEENS5_IJNS4_10UnderscoreESZ_SZ_EEEEENS4_23SM90_TMA_LOAD_MULTICASTENS4_14ComposedLayoutINS4_7SwizzleILi3ELi4ELi3EEENS4_18smem_ptr_flag_bitsILi16EEENSU_INS5_IJNSA_ILi8EEESH_EEENS5_IJSH_SC_EEEEEEEvNS4_8identityES12_S1C_vS1D_EENS_8epilogue10collective6detail29Sm90TmaWarpSpecializedAdapterINS1G_15DefaultEpilogueISJ_SK_SK_NS1F_6thread17LinearCombinationISJ_Li1EffLNS1K_9ScaleType4KindE0ELNS_15FloatRoundStyleE2ESJ_EENS1_15EpilogueDefaultEEEEEvvEEEEvNT_6ParamsE)
        /*0008*/ 	.word	0x000000a8


	//----- nvinfo : EIATTR_FRAME_SIZE
	.align		4
.L_15:
        /*000c*/ 	.byte	0x04, 0x11
        /*000e*/ 	.short	(.L_17 - .L_16)
	.align		4
.L_16:
        /*0010*/ 	.word	index@(_ZN7cutlass13device_kernelINS_4gemm6kernel13GemmUniversalIN4cute5tupleIJiiiiEEENS1_10collective13CollectiveMmaINS1_34MainloopSm90TmaGmmaWarpSpecializedILi5ENS5_IJNS4_1CILi2EEESB_NSA_ILi1EEEEEENS1_35KernelTmaWarpSpecializedCooperativeEEENS5_IJNSA_ILi256EEENSA_ILi64EEESH_EEENS_6half_tENS5_IJlSC_lEEESJ_SK_NS4_8TiledMMAINS4_8MMA_AtomIJNS4_4SM904GMMA25MMA_64x64x16_F32F16F16_SSILNSO_5MajorE0ELSQ_0ELNSO_7ScaleInE1ELSR_1EEEEEENS4_6LayoutINS5_IJSB_SC_SC_EEENS5_IJSC_NSA_ILi0EEESW_EEEEENS5_IJNS4_10UnderscoreESZ_SZ_EEEEENS4_23SM90_TMA_LOAD_MULTICASTENS4_14ComposedLayoutINS4_7SwizzleILi3ELi4ELi3EEENS4_18smem_ptr_flag_bitsILi16EEENSU_INS5_IJNSA_ILi8EEESH_EEENS5_IJSH_SC_EEEEEEEvNS4_8identityES12_S1C_vS1D_EENS_8epilogue10collective6detail29Sm90TmaWarpSpecializedAdapterINS1G_15DefaultEpilogueISJ_SK_SK_NS1F_6thread17LinearCombinationISJ_Li1EffLNS1K_9ScaleType4KindE0ELNS_15FloatRoundStyleE2ESJ_EENS1_15EpilogueDefaultEEEEEvvEEEEvNT_6ParamsE)
        /*0014*/ 	.word	0x00000000


	//----- nvinfo : EIATTR_MIN_STACK_SIZE
	.align		4
.L_17:
        /*0018*/ 	.byte	0x04, 0x12
        /*001a*/ 	.short	(.L_19 - .L_18)
	.align		4
.L_18:
        /*001c*/ 	.word	index@(_ZN7cutlass13device_kernelINS_4gemm6kernel13GemmUniversalIN4cute5tupleIJiiiiEEENS1_10collective13CollectiveMmaINS1_34MainloopSm90TmaGmmaWarpSpecializedILi5ENS5_IJNS4_1CILi2EEESB_NSA_ILi1EEEEEENS1_35KernelTmaWarpSpecializedCooperativeEEENS5_IJNSA_ILi256EEENSA_ILi64EEESH_EEENS_6half_tENS5_IJlSC_lEEESJ_SK_NS4_8TiledMMAINS4_8MMA_AtomIJNS4_4SM904GMMA25MMA_64x64x16_F32F16F16_SSILNSO_5MajorE0ELSQ_0ELNSO_7ScaleInE1ELSR_1EEEEEENS4_6LayoutINS5_IJSB_SC_SC_EEENS5_IJSC_NSA_ILi0EEESW_EEEEENS5_IJNS4_10UnderscoreESZ_SZ_EEEEENS4_23SM90_TMA_LOAD_MULTICASTENS4_14ComposedLayoutINS4_7SwizzleILi3ELi4ELi3EEENS4_18smem_ptr_flag_bitsILi16EEENSU_INS5_IJNSA_ILi8EEESH_EEENS5_IJSH_SC_EEEEEEEvNS4_8identityES12_S1C_vS1D_EENS_8epilogue10collective6detail29Sm90TmaWarpSpecializedAdapterINS1G_15DefaultEpilogueISJ_SK_SK_NS1F_6thread17LinearCombinationISJ_Li1EffLNS1K_9ScaleType4KindE0ELNS_15FloatRoundStyleE2ESJ_EENS1_15EpilogueDefaultEEEEEvvEEEEvNT_6ParamsE)
        /*0020*/ 	.word	0x00000000
.L_19:


//--------------------- .nv.compat                --------------------------
	.section	.nv.compat,"",@"SHT_CUDA_COMPAT_INFO"
	.align	4
        /*0000*/ 	.byte	0x02, 0x09, 0x01, 0x00, 0x02, 0x02, 0x04, 0x00, 0x02, 0x05, 0x05, 0x00, 0x03, 0x07, 0x01, 0x01
        /*0010*/ 	.byte	0x02, 0x03, 0x01, 0x00, 0x02, 0x06, 0x01, 0x00, 0x04, 0x0b, 0x08, 0x00, 0x00, 0x00, 0x00, 0x00
        /*0020*/ 	.byte	0x00, 0x00, 0x00, 0x00


//--------------------- .nv.info._ZN7cutlass13device_kernelINS_4gemm6kernel13GemmUniversalIN4cute5tupleIJiiiiEEENS1_10collective13CollectiveMmaINS1_34MainloopSm90TmaGmmaWarpSpecializedILi5ENS5_IJNS4_1CILi2EEESB_NSA_ILi1EEEEEENS1_35KernelTmaWarpSpecializedCooperativeEEENS5_IJNSA_ILi256EEENSA_ILi64EEESH_EEENS_6half_tENS5_IJlSC_lEEESJ_SK_NS4_8TiledMMAINS4_8MMA_AtomIJNS4_4SM904GMMA25MMA_64x64x16_F32F16F16_SSILNSO_5MajorE0ELSQ_0ELNSO_7ScaleInE1ELSR_1EEEEEENS4_6LayoutINS5_IJSB_SC_SC_EEENS5_IJSC_NSA_ILi0EEESW_EEEEENS5_IJNS4_10UnderscoreESZ_SZ_EEEEENS4_23SM90_TMA_LOAD_MULTICASTENS4_14ComposedLayoutINS4_7SwizzleILi3ELi4ELi3EEENS4_18smem_ptr_flag_bitsILi16EEENSU_INS5_IJNSA_ILi8EEESH_EEENS5_IJSH_SC_EEEEEEEvNS4_8identityES12_S1C_vS1D_EENS_8epilogue10collective6detail29Sm90TmaWarpSpecializedAdapterINS1G_15DefaultEpilogueISJ_SK_SK_NS1F_6thread17LinearCombinationISJ_Li1EffLNS1K_9ScaleType4KindE0ELNS_15FloatRoundStyleE2ESJ_EENS1_15EpilogueDefaultEEEEEvvEEEEvNT_6ParamsE --------------------------
	.section	.nv.info._ZN7cutlass13device_kernelINS_4gemm6kernel13GemmUniversalIN4cute5tupleIJiiiiEEENS1_10collective13CollectiveMmaINS1_34MainloopSm90TmaGmmaWarpSpecializedILi5ENS5_IJNS4_1CILi2EEESB_NSA_ILi1EEEEEENS1_35KernelTmaWarpSpecializedCooperativeEEENS5_IJNSA_ILi256EEENSA_ILi64EEESH_EEENS_6half_tENS5_IJlSC_lEEESJ_SK_NS4_8TiledMMAINS4_8MMA_AtomIJNS4_4SM904GMMA25MMA_64x64x16_F32F16F16_SSILNSO_5MajorE0ELSQ_0ELNSO_7ScaleInE1ELSR_1EEEEEENS4_6LayoutINS5_IJSB_SC_SC_EEENS5_IJSC_NSA_ILi0EEESW_EEEEENS5_IJNS4_10UnderscoreESZ_SZ_EEEEENS4_23SM90_TMA_LOAD_MULTICASTENS4_14ComposedLayoutINS4_7SwizzleILi3ELi4ELi3EEENS4_18smem_ptr_flag_bitsILi16EEENSU_INS5_IJNSA_ILi8EEESH_EEENS5_IJSH_SC_EEEEEEEvNS4_8identityES12_S1C_vS1D_EENS_8epilogue10collective6detail29Sm90TmaWarpSpecializedAdapterINS1G_15DefaultEpilogueISJ_SK_SK_NS1F_6thread17LinearCombinationISJ_Li1EffLNS1K_9ScaleType4KindE0ELNS_15FloatRoundStyleE2ESJ_EENS1_15EpilogueDefaultEEEEEvvEEEEvNT_6ParamsE,"",@"SHT_CUDA_INFO"
	.sectionflags	@""
	.align	4


	//----- nvinfo : EIATTR_CUDA_API_VERSION
	.align		4
        /*0000*/ 	.byte	0x04, 0x37
        /*0002*/ 	.short	(.L_21 - .L_20)
.L_20:
        /*0004*/ 	.word	0x00000082


	//----- nvinfo : EIATTR_KPARAM_INFO
	.align		4
.L_21:
        /*0008*/ 	.byte	0x04, 0x17
        /*000a*/ 	.short	(.L_23 - .L_22)
.L_22:
        /*000c*/ 	.word	0x00000000
        /*0010*/ 	.short	0x0000
        /*0012*/ 	.short	0x0070
        /*0014*/ 	.byte	0x00, 0xf0, 0x01, 0x10


	//----- nvinfo : EIATTR_SPARSE_MMA_MASK
	.align		4
.L_23:
        /*0018*/ 	.byte	0x03, 0x50
        /*001a*/ 	.short	0x0000


	//----- nvinfo : EIATTR_MAXREG_COUNT
	.align		4
        /*001c*/ 	.byte	0x03, 0x1b
        /*001e*/ 	.short	0x00a8


	//----- nvinfo : EIATTR_NUM_BARRIERS
	.align		4
        /*0020*/ 	.byte	0x02, 0x4c
        /*0022*/ 	.byte	0x01
	.zero		1


	//----- nvinfo : EIATTR_EXTERNS
	.align		4
        /*0024*/ 	.byte	0x04, 0x0f
        /*0026*/ 	.short	(.L_25 - .L_24)


	//   ....[0]....
	.align		4
.L_24:
        /*0028*/ 	.word	index@(__assertfail)


	//----- nvinfo : EIATTR_MERCURY_ISA_VERSION
	.align		4
.L_25:
        /*002c*/ 	.byte	0x03, 0x5f
        /*002e*/ 	.short	0x0101


	//----- nvinfo : EIATTR_INT_WARP_WIDE_INSTR_OFFSETS
	.align		4
        /*0030*/ 	.byte	0x04, 0x31
        /*0032*/ 	.short	(.L_27 - .L_26)


	//   ....[0]....
.L_26:
        /*0034*/ 	.word	0x000004a0


	//   ....[1]....
        /*0038*/ 	.word	0x000004d0


	//   ....[2]....
        /*003c*/ 	.word	0x00000690


	//----- nvinfo : EIATTR_COOP_GROUP_MASK_REGIDS
	.align		4
.L_27:
        /*0040*/ 	.byte	0x04, 0x29
        /*0042*/ 	.short	(.L_29 - .L_28)


	//   ....[0]....
.L_28:
        /*0044*/ 	.word	0xffffffff


	//   ....[1]....
        /*0048*/ 	.word	0xffffffff


	//   ....[2]....
        /*004c*/ 	.word	0xffffffff


	//   ....[3]....
        /*0050*/ 	.word	0xffffffff


	//   ....[4]....
        /*0054*/ 	.word	0xffffffff


	//   ....[5]....
        /*0058*/ 	.word	0xffffffff


	//----- nvinfo : EIATTR_COOP_GROUP_INSTR_OFFSETS
	.align		4
.L_29:
        /*005c*/ 	.byte	0x04, 0x28
        /*005e*/ 	.short	(.L_31 - .L_30)


	//   ....[0]....
.L_30:
        /*0060*/ 	.word	0x00000060


	//   ....[1]....
        /*0064*/ 	.word	0x00000070


	//   ....[2]....
        /*0068*/ 	.word	0x00000130


	//   ....[3]....
        /*006c*/ 	.word	0x000002f0


	//   ....[4]....
        /*0070*/ 	.word	0x00000810


	//   ....[5]....
        /*0074*/ 	.word	0x00001260


	//----- nvinfo : EIATTR_REG_RECONFIG
	.align		4
.L_31:
        /*0078*/ 	.byte	0x01, 0x54
	.zero		2


	//----- nvinfo : EIATTR_SYSCALL_OFFSETS
	.align		4
        /*007c*/ 	.byte	0x04, 0x46
        /*007e*/ 	.short	(.L_33 - .L_32)


	//   ....[0]....
.L_32:
        /*0080*/ 	.word	0x00001420


	//----- nvinfo : EIATTR_MBARRIER_INSTR_OFFSETS
	.align		4
.L_33:
        /*0084*/ 	.byte	0x04, 0x39
        /*0086*/ 	.short	(.L_35 - .L_34)


	//   ....[0]....
.L_34:
        /*0088*/ 	.word	0x00000230
        /*008c*/ 	.word	0x000000ff
        /*0090*/ 	.word	0x00000000
        /*0094*/ 	.short	0x0100
        /*0096*/ 	.byte	0x08
	.zero		1


	//   ....[1]....
        /*0098*/ 	.word	0x00000240
        /*009c*/ 	.word	0x000000ff
        /*00a0*/ 	.word	0x00000028
        /*00a4*/ 	.short	0x0100
        /*00a6*/ 	.byte	0x08
	.zero		1


	//   ....[2]....
        /*00a8*/ 	.word	0x00000250
        /*00ac*/ 	.word	0x000000ff
        /*00b0*/ 	.word	0x00000008
        /*00b4*/ 	.short	0x0100
        /*00b6*/ 	.byte	0x08
	.zero		1


	//   ....[3]....
        /*00b8*/ 	.word	0x00000260
        /*00bc*/ 	.word	0x000000ff
        /*00c0*/ 	.word	0x00000030
        /*00c4*/ 	.short	0x0100
        /*00c6*/ 	.byte	0x08
	.zero		1


	//   ....[4]....
        /*00c8*/ 	.word	0x00000270
        /*00cc*/ 	.word	0x000000ff
        /*00d0*/ 	.word	0x00000010
        /*00d4*/ 	.short	0x0100
        /*00d6*/ 	.byte	0x08
	.zero		1


	//   ....[5]....
        /*00d8*/ 	.word	0x00000280
        /*00dc*/ 	.word	0x000000ff
        /*00e0*/ 	.word	0x00000038
        /*00e4*/ 	.short	0x0100
        /*00e6*/ 	.byte	0x08
	.zero		1


	//   ....[6]....
        /*00e8*/ 	.word	0x00000290
        /*00ec*/ 	.word	0x000000ff
        /*00f0*/ 	.word	0x00000018
        /*00f4*/ 	.short	0x0100
        /*00f6*/ 	.byte	0x08
	.zero		1


	//   ....[7]....
        /*00f8*/ 	.word	0x000002a0
        /*00fc*/ 	.word	0x000000ff
        /*0100*/ 	.word	0x00000040
        /*0104*/ 	.short	0x0100
        /*0106*/ 	.byte	0x08
	.zero		1


	//   ....[8]....
        /*0108*/ 	.word	0x000002b0
        /*010c*/ 	.word	0x000000ff
        /*0110*/ 	.word	0x00000020
        /*0114*/ 	.short	0x0100
        /*0116*/ 	.byte	0x08
	.zero		1


	//   ....[9]....
        /*0118*/ 	.word	0x000002c0
        /*011c*/ 	.word	0x000000ff
        /*0120*/ 	.word	0x00000048
        /*0124*/ 	.short	0x0100
        /*0126*/ 	.byte	0x08
	.zero		1


	//   ....[10]....
        /*0128*/ 	.word	0x00000710
        /*012c*/ 	.word	0x000000ff
        /*0130*/ 	.word	0x00000060
        /*0134*/ 	.short	0x0100
        /*0136*/ 	.byte	0x06
	.zero		1


	//   ....[11]....
        /*0138*/ 	.word	0x000007a0
        /*013c*/ 	.word	0x000000ff
        /*0140*/ 	.word	0x00000068
        /*0144*/ 	.short	0x0100
        /*0146*/ 	.byte	0x06
	.zero		1


	//   ....[12]....
        /*0148*/ 	.word	0x000014e0
        /*014c*/ 	.word	0x00000003
        /*0150*/ 	.word	0x00000000
        /*0154*/ 	.short	0x010a
        /*0156*/ 	.byte	0x3f
	.zero		1


	//   ....[13]....
        /*0158*/ 	.word	0x00001520
        /*015c*/ 	.word	0x00000003
        /*0160*/ 	.word	0x00000000
        /*0164*/ 	.short	0x010a
        /*0166*/ 	.byte	0x3f
	.zero		1


	//   ....[14]....
        /*0168*/ 	.word	0x00001a70
        /*016c*/ 	.word	0x00000005
        /*0170*/ 	.word	0x00000000
        /*0174*/ 	.short	0x010a
        /*0176*/ 	.byte	0x3f
	.zero		1


	//   ....[15]....
        /*0178*/ 	.word	0x00001ab0
        /*017c*/ 	.word	0x00000005
        /*0180*/ 	.word	0x00000000
        /*0184*/ 	.short	0x010a
        /*0186*/ 	.byte	0x3f
	.zero		1


	//   ....[16]....
        /*0188*/ 	.word	0x00001e90
        /*018c*/ 	.word	0x00000005
        /*0190*/ 	.word	0x00000000
        /*0194*/ 	.short	0x0101
        /*0196*/ 	.byte	0x3f
	.zero		1


	//   ....[17]....
        /*0198*/ 	.word	0x000020b0
        /*019c*/ 	.word	0x00000003
        /*01a0*/ 	.word	0x00000000
        /*01a4*/ 	.short	0x0101
        /*01a6*/ 	.byte	0x3f
	.zero		1


	//   ....[18]....
        /*01a8*/ 	.word	0x000081e0
        /*01ac*/ 	.word	0x0000000e
        /*01b0*/ 	.word	0x00000028
        /*01b4*/ 	.short	0x010a
        /*01b6*/ 	.byte	0x3f
	.zero		1


	//   ....[19]....
        /*01b8*/ 	.word	0x00008590
        /*01bc*/ 	.word	0x00000006
        /*01c0*/ 	.word	0x00000068
        /*01c4*/ 	.short	0x0101
        /*01c6*/ 	.byte	0x3f
	.zero		1


	//   ....[20]....
        /*01c8*/ 	.word	0x00008cc0
        /*01cc*/ 	.word	0x00000007
        /*01d0*/ 	.word	0x00000000
        /*01d4*/ 	.short	0x010a
        /*01d6*/ 	.byte	0x3f
	.zero		1


	//   ....[21]....
        /*01d8*/ 	.word	0x00008d40
        /*01dc*/ 	.word	0x00000009
        /*01e0*/ 	.word	0x00000000
        /*01e4*/ 	.short	0x010a
        /*01e6*/ 	.byte	0x3f
	.zero		1


	//   ....[22]....
        /*01e8*/ 	.word	0x00008dd0
        /*01ec*/ 	.word	0x00000006
        /*01f0*/ 	.word	0x00000000
        /*01f4*/ 	.short	0x010a
        /*01f6*/ 	.byte	0x3f
	.zero		1


	//   ....[23]....
        /*01f8*/ 	.word	0x00008e60
        /*01fc*/ 	.word	0x00000009
        /*0200*/ 	.word	0x00000000
        /*0204*/ 	.short	0x010a
        /*0206*/ 	.byte	0x3f
	.zero		1


	//   ....[24]....
        /*0208*/ 	.word	0x00008ef0
        /*020c*/ 	.word	0x00000003
        /*0210*/ 	.word	0x00000000
        /*0214*/ 	.short	0x010a
        /*0216*/ 	.byte	0x3f
	.zero		1


	//   ....[25]....
        /*0218*/ 	.word	0x00008f50
        /*021c*/ 	.word	0x00000003
        /*0220*/ 	.word	0x00000000
        /*0224*/ 	.short	0x010a
        /*0226*/ 	.byte	0x3f
	.zero		1


	//   ....[26]....
        /*0228*/ 	.word	0x00008fa0
        /*022c*/ 	.word	0x00000005
        /*0230*/ 	.word	0x00000000
        /*0234*/ 	.short	0x010a
        /*0236*/ 	.byte	0x3f
	.zero		1


	//   ....[27]....
        /*0238*/ 	.word	0x00009070
        /*023c*/ 	.word	0x0000000e
        /*0240*/ 	.word	0x00000028
        /*0244*/ 	.short	0x010a
        /*0246*/ 	.byte	0x3f
	.zero		1


	//   ....[28]....
        /*0248*/ 	.word	0x00009140
        /*024c*/ 	.word	0x00000007
        /*0250*/ 	.word	0x00000000
        /*0254*/ 	.short	0x010a
        /*0256*/ 	.byte	0x3f
	.zero		1


	//   ....[29]....
        /*0258*/ 	.word	0x00009190
        /*025c*/ 	.word	0x00000009
        /*0260*/ 	.word	0x00000000
        /*0264*/ 	.short	0x010a
        /*0266*/ 	.byte	0x3f
	.zero		1


	//   ....[30]....
        /*0268*/ 	.word	0x000091e0
        /*026c*/ 	.word	0x00000006
        /*0270*/ 	.word	0x00000000
        /*0274*/ 	.short	0x010a
        /*0276*/ 	.byte	0x3f
	.zero		1


	//   ....[31]....
        /*0278*/ 	.word	0x00009230
        /*027c*/ 	.word	0x00000009
        /*0280*/ 	.word	0x00000000
        /*0284*/ 	.short	0x010a
        /*0286*/ 	.byte	0x3f
	.zero		1


	//----- nvinfo : EIATTR_NUM_MBARRIERS
	.align		4
.L_35:
        /*0288*/ 	.byte	0x03, 0x38
        /*028a*/ 	.short	0x000c


	//----- nvinfo : EIATTR_EXIT_INSTR_OFFSETS
	.align		4
        /*028c*/ 	.byte	0x04, 0x1c
        /*028e*/ 	.short	(.L_37 - .L_36)


	//   ....[0]....
.L_36:
        /*0290*/ 	.word	0x00000980


	//   ....[1]....
        /*0294*/ 	.word	0x00001190


	//   ....[2]....
        /*0298*/ 	.word	0x00007820


	//   ....[3]....
        /*029c*/ 	.word	0x00007d80


	//   ....[4]....
        /*02a0*/ 	.word	0x00008f40


	//----- nvinfo : EIATTR_MAX_THREADS
	.align		4
.L_37:
        /*02a4*/ 	.byte	0x04, 0x05
        /*02a6*/ 	.short	(.L_39 - .L_38)
.L_38:
        /*02a8*/ 	.word	0x00000180
        /*02ac*/ 	.word	0x00000001
        /*02b0*/ 	.word	0x00000001


	//----- nvinfo : EIATTR_CRS_STACK_SIZE
	.align		4
.L_39:
        /*02b4*/ 	.byte	0x04, 0x1e
        /*02b6*/ 	.short	(.L_41 - .L_40)
.L_40:
        /*02b8*/ 	.word	0x00000000


	//----- nvinfo : EIATTR_CBANK_PARAM_SIZE
	.align		4
.L_41:
        /*02bc*/ 	.byte	0x03, 0x19
        /*02be*/ 	.short	0x0470


	//----- nvinfo : EIATTR_PARAM_CBANK
	.align		4
        /*02c0*/ 	.byte	0x04, 0x0a
        /*02c2*/ 	.short	(.L_43 - .L_42)
	.align		4
.L_42:
        /*02c4*/ 	.word	index@(.nv.constant0._ZN7cutlass13device_kernelINS_4gemm6kernel13GemmUniversalIN4cute5tupleIJiiiiEEENS1_10collective13CollectiveMmaINS1_34MainloopSm90TmaGmmaWarpSpecializedILi5ENS5_IJNS4_1CILi2EEESB_NSA_ILi1EEEEEENS1_35KernelTmaWarpSpecializedCooperativeEEENS5_IJNSA_ILi256EEENSA_ILi64EEESH_EEENS_6half_tENS5_IJlSC_lEEESJ_SK_NS4_8TiledMMAINS4_8MMA_AtomIJNS4_4SM904GMMA25MMA_64x64x16_F32F16F16_SSILNSO_5MajorE0ELSQ_0ELNSO_7ScaleInE1ELSR_1EEEEEENS4_6LayoutINS5_IJSB_SC_SC_EEENS5_IJSC_NSA_ILi0EEESW_EEEEENS5_IJNS4_10UnderscoreESZ_SZ_EEEEENS4_23SM90_TMA_LOAD_MULTICASTENS4_14ComposedLayoutINS4_7SwizzleILi3ELi4ELi3EEENS4_18smem_ptr_flag_bitsILi16EEENSU_INS5_IJNSA_ILi8EEESH_EEENS5_IJSH_SC_EEEEEEEvNS4_8identityES12_S1C_vS1D_EENS_8epilogue10collective6detail29Sm90TmaWarpSpecializedAdapterINS1G_15DefaultEpilogueISJ_SK_SK_NS1F_6thread17LinearCombinationISJ_Li1EffLNS1K_9ScaleType4KindE0ELNS_15FloatRoundStyleE2ESJ_EENS1_15EpilogueDefaultEEEEEvvEEEEvNT_6ParamsE)
        /*02c8*/ 	.short	0x0210
        /*02ca*/ 	.short	0x0470


	//----- nvinfo : EIATTR_SW_WAR
	.align		4
.L_43:
        /*02cc*/ 	.byte	0x04, 0x36
        /*02ce*/ 	.short	(.L_45 - .L_44)
.L_44:
        /*02d0*/ 	.word	0x00000008
.L_45:


//--------------------- .nv.callgraph             --------------------------
	.section	.nv.callgraph,"",@"SHT_CUDA_CALLGRAPH"
	.align	4
	.sectionentsize	8
	.align		4
        /*0000*/ 	.word	0x00000000
	.align		4
        /*0004*/ 	.word	0xffffffff
	.align		4
        /*0008*/ 	.word	index@(_ZN7cutlass13device_kernelINS_4gemm6kernel13GemmUniversalIN4cute5tupleIJiiiiEEENS1_10collective13CollectiveMmaINS1_34MainloopSm90TmaGmmaWarpSpecializedILi5ENS5_IJNS4_1CILi2EEESB_NSA_ILi1EEEEEENS1_35KernelTmaWarpSpecializedCooperativeEEENS5_IJNSA_ILi256EEENSA_ILi64EEESH_EEENS_6half_tENS5_IJlSC_lEEESJ_SK_NS4_8TiledMMAINS4_8MMA_AtomIJNS4_4SM904GMMA25MMA_64x64x16_F32F16F16_SSILNSO_5MajorE0ELSQ_0ELNSO_7ScaleInE1ELSR_1EEEEEENS4_6LayoutINS5_IJSB_SC_SC_EEENS5_IJSC_NSA_ILi0EEESW_EEEEENS5_IJNS4_10UnderscoreESZ_SZ_EEEEENS4_23SM90_TMA_LOAD_MULTICASTENS4_14ComposedLayoutINS4_7SwizzleILi3ELi4ELi3EEENS4_18smem_ptr_flag_bitsILi16EEENSU_INS5_IJNSA_ILi8EEESH_EEENS5_IJSH_SC_EEEEEEEvNS4_8identityES12_S1C_vS1D_EENS_8epilogue10collective6detail29Sm90TmaWarpSpecializedAdapterINS1G_15DefaultEpilogueISJ_SK_SK_NS1F_6thread17LinearCombinationISJ_Li1EffLNS1K_9ScaleType4KindE0ELNS_15FloatRoundStyleE2ESJ_EENS1_15EpilogueDefaultEEEEEvvEEEEvNT_6ParamsE)
	.align		4
        /*000c*/ 	.word	index@(__assertfail)
	.align		4
        /*0010*/ 	.word	0x00000000
	.align		4
        /*0014*/ 	.word	0xfffffffe
	.align		4
        /*0018*/ 	.word	0x00000000
	.align		4
        /*001c*/ 	.word	0xfffffffd
	.align		4
        /*0020*/ 	.word	0x00000000
	.align		4
        /*0024*/ 	.word	0xfffffffc


//--------------------- .nv.constant4             --------------------------
	.section	.nv.constant4,"a",@progbits
	.align	8
	.align		8
.nv.constant4:
        /*0000*/ 	.dword	__assertfail
	.align		8
        /*0008*/ 	.dword	__unnamed_1
	.align		8
        /*0010*/ 	.dword	_ZN39_INTERNAL_ad7b199b_4_k_cu_ea6c9326_34284cuda3std3__45__cpo5beginE
	.align		8
        /*0018*/ 	.dword	_ZN39_INTERNAL_ad7b199b_4_k_cu_ea6c9326_34284cuda3std3__45__cpo3endE
	.align		8
        /*0020*/ 	.dword	_ZN39_INTERNAL_ad7b199b_4_k_cu_ea6c9326_34284cuda3std3__45__cpo6cbeginE
	.align		8
        /*0028*/ 	.dword	_ZN39_INTERNAL_ad7b199b_4_k_cu_ea6c9326_34284cuda3std3__45__cpo4cendE
	.align		8
        /*0030*/ 	.dword	_ZN39_INTERNAL_ad7b199b_4_k_cu_ea6c9326_34284cuda3std3__441_GLOBAL__N__ad7b199b_4_k_cu_ea6c9326_34286ignoreE
	.align		8
        /*0038*/ 	.dword	_ZN39_INTERNAL_ad7b199b_4_k_cu_ea6c9326_34284cuda3std3__419piecewise_constructE
	.align		8
        /*0040*/ 	.dword	_ZN39_INTERNAL_ad7b199b_4_k_cu_ea6c9326_34284cuda3std3__48in_placeE
	.align		8
        /*0048*/ 	.dword	_ZN39_INTERNAL_ad7b199b_4_k_cu_ea6c9326_34284cuda3std6ranges3__45__cpo4swapE
	.align		8
        /*0050*/ 	.dword	_ZN39_INTERNAL_ad7b199b_4_k_cu_ea6c9326_34284cuda3std6ranges3__45__cpo9iter_moveE
	.align		8
        /*0058*/ 	.dword	_ZN39_INTERNAL_ad7b199b_4_k_cu_ea6c9326_34284cute7productE
	.align		8
        /*0060*/ 	.dword	_ZN39_INTERNAL_ad7b199b_4_k_cu_ea6c9326_34284cute1_E
	.align		8
        /*0068*/ 	.dword	$str$22
	.align		8
        /*0070*/ 	.dword	$str$23


//--------------------- .text._ZN7cutlass13device_kernelINS_4gemm6kernel13GemmUniversalIN4cute5tupleIJiiiiEEENS1_10collective13CollectiveMmaINS1_34MainloopSm90TmaGmmaWarpSpecializedILi5ENS5_IJNS4_1CILi2EEESB_NSA_ILi1EEEEEENS1_35KernelTmaWarpSpecializedCooperativeEEENS5_IJNSA_ILi256EEENSA_ILi64EEESH_EEENS_6half_tENS5_IJlSC_lEEESJ_SK_NS4_8TiledMMAINS4_8MMA_AtomIJNS4_4SM904GMMA25MMA_64x64x16_F32F16F16_SSILNSO_5MajorE0ELSQ_0ELNSO_7ScaleInE1ELSR_1EEEEEENS4_6LayoutINS5_IJSB_SC_SC_EEENS5_IJSC_NSA_ILi0EEESW_EEEEENS5_IJNS4_10UnderscoreESZ_SZ_EEEEENS4_23SM90_TMA_LOAD_MULTICASTENS4_14ComposedLayoutINS4_7SwizzleILi3ELi4ELi3EEENS4_18smem_ptr_flag_bitsILi16EEENSU_INS5_IJNSA_ILi8EEESH_EEENS5_IJSH_SC_EEEEEEEvNS4_8identityES12_S1C_vS1D_EENS_8epilogue10collective6detail29Sm90TmaWarpSpecializedAdapterINS1G_15DefaultEpilogueISJ_SK_SK_NS1F_6thread17LinearCombinationISJ_Li1EffLNS1K_9ScaleType4KindE0ELNS_15FloatRoundStyleE2ESJ_EENS1_15EpilogueDefaultEEEEEvvEEEEvNT_6ParamsE --------------------------
	.section	.text._ZN7cutlass13device_kernelINS_4gemm6kernel13GemmUniversalIN4cute5tupleIJiiiiEEENS1_10collective13CollectiveMmaINS1_34MainloopSm90TmaGmmaWarpSpecializedILi5ENS5_IJNS4_1CILi2EEESB_NSA_ILi1EEEEEENS1_35KernelTmaWarpSpecializedCooperativeEEENS5_IJNSA_ILi256EEENSA_ILi64EEESH_EEENS_6half_tENS5_IJlSC_lEEESJ_SK_NS4_8TiledMMAINS4_8MMA_AtomIJNS4_4SM904GMMA25MMA_64x64x16_F32F16F16_SSILNSO_5MajorE0ELSQ_0ELNSO_7ScaleInE1ELSR_1EEEEEENS4_6LayoutINS5_IJSB_SC_SC_EEENS5_IJSC_NSA_ILi0EEESW_EEEEENS5_IJNS4_10UnderscoreESZ_SZ_EEEEENS4_23SM90_TMA_LOAD_MULTICASTENS4_14ComposedLayoutINS4_7SwizzleILi3ELi4ELi3EEENS4_18smem_ptr_flag_bitsILi16EEENSU_INS5_IJNSA_ILi8EEESH_EEENS5_IJSH_SC_EEEEEEEvNS4_8identityES12_S1C_vS1D_EENS_8epilogue10collective6detail29Sm90TmaWarpSpecializedAdapterINS1G_15DefaultEpilogueISJ_SK_SK_NS1F_6thread17LinearCombinationISJ_Li1EffLNS1K_9ScaleType4KindE0ELNS_15FloatRoundStyleE2ESJ_EENS1_15EpilogueDefaultEEEEEvvEEEEvNT_6ParamsE,"ax",@progbits
	.align	128
.text._ZN7cutlass13device_kernelINS_4gemm6kernel13GemmUniversalIN4cute5tupleIJiiiiEEENS1_10collective13CollectiveMmaINS1_34MainloopSm90TmaGmmaWarpSpecializedILi5ENS5_IJNS4_1CILi2EEESB_NSA_ILi1EEEEEENS1_35KernelTmaWarpSpecializedCooperativeEEENS5_IJNSA_ILi256EEENSA_ILi64EEESH_EEENS_6half_tENS5_IJlSC_lEEESJ_SK_NS4_8TiledMMAINS4_8MMA_AtomIJNS4_4SM904GMMA25MMA_64x64x16_F32F16F16_SSILNSO_5MajorE0ELSQ_0ELNSO_7ScaleInE1ELSR_1EEEEEENS4_6LayoutINS5_IJSB_SC_SC_EEENS5_IJSC_NSA_ILi0EEESW_EEEEENS5_IJNS4_10UnderscoreESZ_SZ_EEEEENS4_23SM90_TMA_LOAD_MULTICASTENS4_14ComposedLayoutINS4_7SwizzleILi3ELi4ELi3EEENS4_18smem_ptr_flag_bitsILi16EEENSU_INS5_IJNSA_ILi8EEESH_EEENS5_IJSH_SC_EEEEEEEvNS4_8identityES12_S1C_vS1D_EENS_8epilogue10collective6detail29Sm90TmaWarpSpecializedAdapterINS1G_15DefaultEpilogueISJ_SK_SK_NS1F_6thread17LinearCombinationISJ_Li1EffLNS1K_9ScaleType4KindE0ELNS_15FloatRoundStyleE2ESJ_EENS1_15EpilogueDefaultEEEEEvvEEEEvNT_6ParamsE:
        .type           _ZN7cutlass13device_kernelINS_4gemm6kernel13GemmUniversalIN4cute5tupleIJiiiiEEENS1_10collective13CollectiveMmaINS1_34MainloopSm90TmaGmmaWarpSpecializedILi5ENS5_IJNS4_1CILi2EEESB_NSA_ILi1EEEEEENS1_35KernelTmaWarpSpecializedCooperativeEEENS5_IJNSA_ILi256EEENSA_ILi64EEESH_EEENS_6half_tENS5_IJlSC_lEEESJ_SK_NS4_8TiledMMAINS4_8MMA_AtomIJNS4_4SM904GMMA25MMA_64x64x16_F32F16F16_SSILNSO_5MajorE0ELSQ_0ELNSO_7ScaleInE1ELSR_1EEEEEENS4_6LayoutINS5_IJSB_SC_SC_EEENS5_IJSC_NSA_ILi0EEESW_EEEEENS5_IJNS4_10UnderscoreESZ_SZ_EEEEENS4_23SM90_TMA_LOAD_MULTICASTENS4_14ComposedLayoutINS4_7SwizzleILi3ELi4ELi3EEENS4_18smem_ptr_flag_bitsILi16EEENSU_INS5_IJNSA_ILi8EEESH_EEENS5_IJSH_SC_EEEEEEEvNS4_8identityES12_S1C_vS1D_EENS_8epilogue10collective6detail29Sm90TmaWarpSpecializedAdapterINS1G_15DefaultEpilogueISJ_SK_SK_NS1F_6thread17LinearCombinationISJ_Li1EffLNS1K_9ScaleType4KindE0ELNS_15FloatRoundStyleE2ESJ_EENS1_15EpilogueDefaultEEEEEvvEEEEvNT_6ParamsE,@function
        .size           _ZN7cutlass13device_kernelINS_4gemm6kernel13GemmUniversalIN4cute5tupleIJiiiiEEENS1_10collective13CollectiveMmaINS1_34MainloopSm90TmaGmmaWarpSpecializedILi5ENS5_IJNS4_1CILi2EEESB_NSA_ILi1EEEEEENS1_35KernelTmaWarpSpecializedCooperativeEEENS5_IJNSA_ILi256EEENSA_ILi64EEESH_EEENS_6half_tENS5_IJlSC_lEEESJ_SK_NS4_8TiledMMAINS4_8MMA_AtomIJNS4_4SM904GMMA25MMA_64x64x16_F32F16F16_SSILNSO_5MajorE0ELSQ_0ELNSO_7ScaleInE1ELSR_1EEEEEENS4_6LayoutINS5_IJSB_SC_SC_EEENS5_IJSC_NSA_ILi0EEESW_EEEEENS5_IJNS4_10UnderscoreESZ_SZ_EEEEENS4_23SM90_TMA_LOAD_MULTICASTENS4_14ComposedLayoutINS4_7SwizzleILi3ELi4ELi3EEENS4_18smem_ptr_flag_bitsILi16EEENSU_INS5_IJNSA_ILi8EEESH_EEENS5_IJSH_SC_EEEEEEEvNS4_8identityES12_S1C_vS1D_EENS_8epilogue10collective6detail29Sm90TmaWarpSpecializedAdapterINS1G_15DefaultEpilogueISJ_SK_SK_NS1F_6thread17LinearCombinationISJ_Li1EffLNS1K_9ScaleType4KindE0ELNS_15FloatRoundStyleE2ESJ_EENS1_15EpilogueDefaultEEEEEvvEEEEvNT_6ParamsE,(.L_x_199 - _ZN7cutlass13device_kernelINS_4gemm6kernel13GemmUniversalIN4cute5tupleIJiiiiEEENS1_10collective13CollectiveMmaINS1_34MainloopSm90TmaGmmaWarpSpecializedILi5ENS5_IJNS4_1CILi2EEESB_NSA_ILi1EEEEEENS1_35KernelTmaWarpSpecializedCooperativeEEENS5_IJNSA_ILi256EEENSA_ILi64EEESH_EEENS_6half_tENS5_IJlSC_lEEESJ_SK_NS4_8TiledMMAINS4_8MMA_AtomIJNS4_4SM904GMMA25MMA_64x64x16_F32F16F16_SSILNSO_5MajorE0ELSQ_0ELNSO_7ScaleInE1ELSR_1EEEEEENS4_6LayoutINS5_IJSB_SC_SC_EEENS5_IJSC_NSA_ILi0EEESW_EEEEENS5_IJNS4_10UnderscoreESZ_SZ_EEEEENS4_23SM90_TMA_LOAD_MULTICASTENS4_14ComposedLayoutINS4_7SwizzleILi3ELi4ELi3EEENS4_18smem_ptr_flag_bitsILi16EEENSU_INS5_IJNSA_ILi8EEESH_EEENS5_IJSH_SC_EEEEEEEvNS4_8identityES12_S1C_vS1D_EENS_8epilogue10collective6detail29Sm90TmaWarpSpecializedAdapterINS1G_15DefaultEpilogueISJ_SK_SK_NS1F_6thread17LinearCombinationISJ_Li1EffLNS1K_9ScaleType4KindE0ELNS_15FloatRoundStyleE2ESJ_EENS1_15EpilogueDefaultEEEEEvvEEEEvNT_6ParamsE)
        .other          _ZN7cutlass13device_kernelINS_4gemm6kernel13GemmUniversalIN4cute5tupleIJiiiiEEENS1_10collective13CollectiveMmaINS1_34MainloopSm90TmaGmmaWarpSpecializedILi5ENS5_IJNS4_1CILi2EEESB_NSA_ILi1EEEEEENS1_35KernelTmaWarpSpecializedCooperativeEEENS5_IJNSA_ILi256EEENSA_ILi64EEESH_EEENS_6half_tENS5_IJlSC_lEEESJ_SK_NS4_8TiledMMAINS4_8MMA_AtomIJNS4_4SM904GMMA25MMA_64x64x16_F32F16F16_SSILNSO_5MajorE0ELSQ_0ELNSO_7ScaleInE1ELSR_1EEEEEENS4_6LayoutINS5_IJSB_SC_SC_EEENS5_IJSC_NSA_ILi0EEESW_EEEEENS5_IJNS4_10UnderscoreESZ_SZ_EEEEENS4_23SM90_TMA_LOAD_MULTICASTENS4_14ComposedLayoutINS4_7SwizzleILi3ELi4ELi3EEENS4_18smem_ptr_flag_bitsILi16EEENSU_INS5_IJNSA_ILi8EEESH_EEENS5_IJSH_SC_EEEEEEEvNS4_8identityES12_S1C_vS1D_EENS_8epilogue10collective6detail29Sm90TmaWarpSpecializedAdapterINS1G_15DefaultEpilogueISJ_SK_SK_NS1F_6thread17LinearCombinationISJ_Li1EffLNS1K_9ScaleType4KindE0ELNS_15FloatRoundStyleE2ESJ_EENS1_15EpilogueDefaultEEEEEvvEEEEvNT_6ParamsE,@"STO_CUDA_ENTRY STV_DEFAULT"
_ZN7cutlass13device_kernelINS_4gemm6kernel13GemmUniversalIN4cute5tupleIJiiiiEEENS1_10collective13CollectiveMmaINS1_34MainloopSm90TmaGmmaWarpSpecializedILi5ENS5_IJNS4_1CILi2EEESB_NSA_ILi1EEEEEENS1_35KernelTmaWarpSpecializedCooperativeEEENS5_IJNSA_ILi256EEENSA_ILi64EEESH_EEENS_6half_tENS5_IJlSC_lEEESJ_SK_NS4_8TiledMMAINS4_8MMA_AtomIJNS4_4SM904GMMA25MMA_64x64x16_F32F16F16_SSILNSO_5MajorE0ELSQ_0ELNSO_7ScaleInE1ELSR_1EEEEEENS4_6LayoutINS5_IJSB_SC_SC_EEENS5_IJSC_NSA_ILi0EEESW_EEEEENS5_IJNS4_10UnderscoreESZ_SZ_EEEEENS4_23SM90_TMA_LOAD_MULTICASTENS4_14ComposedLayoutINS4_7SwizzleILi3ELi4ELi3EEENS4_18smem_ptr_flag_bitsILi16EEENSU_INS5_IJNSA_ILi8EEESH_EEENS5_IJSH_SC_EEEEEEEvNS4_8identityES12_S1C_vS1D_EENS_8epilogue10collective6detail29Sm90TmaWarpSpecializedAdapterINS1G_15DefaultEpilogueISJ_SK_SK_NS1F_6thread17LinearCombinationISJ_Li1EffLNS1K_9ScaleType4KindE0ELNS_15FloatRoundStyleE2ESJ_EENS1_15EpilogueDefaultEEEEEvvEEEEvNT_6ParamsE:
[----:B------:R-:W0:Y:S01]  /*0000*/  LDC R1, c[0x0][0x28] ;  /* 0x00000a00ff017b82 */ /* 0x000e220000000800 */
[----:B------:R-:W1:Y:S01]  /*0010*/  S2R R18, SR_TID.X ;  /* 0x0000000000127919 */ /* 0x000e620000002100 */
[----:B------:R-:W-:Y:S01]  /*0020*/  ELECT P0, URZ, PT ;  /* 0x00000000003f782f */ /* 0x000fe20003800000 */
[----:B------:R-:W-:Y:S01]  /*0030*/  BSSY B0, `(.L_x_0) ;  /* 0x000000f000007945 */ /* 0x000fe20003800000 */
[--C-:B-1----:R-:W-:Y:S02]  /*0040*/  SHF.R.U32.HI R0, RZ, 0x5, R18.reuse ;  /* 0x00000005ff007819 */ /* 0x102fe40000011612 */
[----:B------:R-:W-:-:S03]  /*0050*/  SHF.R.U32.HI R3, RZ, 0x7, R18 ;  /* 0x00000007ff037819 */ /* 0x000fc60000011612 */
[----:B------:R-:W1:Y:S04]  /*0060*/  SHFL.IDX PT, R2, R0, RZ, 0x1f ;  /* 0x00001fff00027589 */ /* 0x000e6800000e0000 */
[----:B------:R2:W3:Y:S01]  /*0070*/  SHFL.IDX PT, R5, R3, RZ, 0x1f ;  /* 0x00001fff03057589 */ /* 0x0004e200000e0000 */
[----:B-1----:R-:W-:-:S13]  /*0080*/  ISETP.NE.OR P0, PT, R2, RZ, !P0 ;  /* 0x000000ff0200720c */ /* 0x002fda0004705670 */
[----:B0-23--:R-:W-:Y:S05]  /*0090*/  @P0 BRA `(.L_x_1) ;  /* 0x0000000000200947 */ /* 0x00dfea0003800000 */
[----:B------:R-:W-:Y:S02]  /*00a0*/  ULDC.64 UR4, c[0x0][0x198] ;  /* 0x0000660000047ab9 */ /* 0x000fe40000000a00 */
[----:B------:R-:W-:Y:S02]  /*00b0*/  UIADD3 UR6, UP0, UR4, 0xf0, URZ ;  /* 0x000000f004067890 */ /* 0x000fe4000ff1e03f */
[----:B------:R-:W-:Y:S02]  /*00c0*/  UIADD3 UR4, UP1, UR4, 0x1f0, URZ ;  /* 0x000001f004047890 */ /* 0x000fe4000ff3e03f */
[----:B------:R-:W-:Y:S02]  /*00d0*/  UIADD3.X UR7, URZ, UR5, URZ, UP0, !UPT ;  /* 0x000000053f077290 */ /* 0x000fe400087fe43f */
[----:B------:R-:W-:-:S07]  /*00e0*/  UIADD3.X UR5, URZ, UR5, URZ, UP1, !UPT ;  /* 0x000000053f057290 */ /* 0x000fce0008ffe43f */
[----:B------:R0:W-:Y:S02]  /*00f0*/  UTMACCTL.PF [UR6] ;  /* 0x00000000060079b9 */ /* 0x0001e40008040000 */
[----:B------:R0:W-:Y:S02]  /*0100*/  UTMACCTL.PF [UR4] ;  /* 0x00000000040079b9 */ /* 0x0001e40008040000 */
[----:B0-----:R-:W-:Y:S01]  /*0110*/  NOP ;  /* 0x0000000000007918 */ /* 0x001fe20000000000 */
.L_x_1:
[----:B------:R-:W-:Y:S05]  /*0120*/  BSYNC B0 ;  /* 0x0000000000007941 */ /* 0x000fea0003800000 */
.L_x_0:
[----:B------:R-:W0:Y:S02]  /*0130*/  SHFL.IDX PT, R3, R0, RZ, 0x1f ;  /* 0x00001fff00037589 */ /* 0x000e2400000e0000 */
[----:B0-----:R-:W-:-:S13]  /*0140*/  ISETP.NE.AND P0, PT, R3, RZ, PT ;  /* 0x000000ff0300720c */ /* 0x001fda0003f05270 */
[----:B------:R-:W-:Y:S05]  /*0150*/  @P0 BRA `(.L_x_2) ;  /* 0x0000000000600947 */ /* 0x000fea0003800000 */
[----:B------:R-:W0:Y:S01]  /*0160*/  S2UR UR8, SR_CgaCtaId ;  /* 0x00000000000879c3 */ /* 0x000e220000008800 */
[----:B------:R-:W-:Y:S01]  /*0170*/  UMOV UR4, 0x400 ;  /* 0x0000040000047882 */ /* 0x000fe20000000000 */
[----:B------:R-:W-:Y:S01]  /*0180*/  UMOV UR5, 0x1 ;  /* 0x0000000100057882 */ /* 0x000fe20000000000 */
[----:B------:R-:W-:Y:S01]  /*0190*/  UMOV UR6, 0x6 ;  /* 0x0000000600067882 */ /* 0x000fe20000000000 */
[----:B------:R-:W-:Y:S01]  /*01a0*/  ELECT P0, URZ, PT ;  /* 0x00000000003f782f */ /* 0x000fe20003800000 */
[----:B------:R-:W-:-:S04]  /*01b0*/  UIADD3 UR6, -UR6, 0x100000, URZ ;  /* 0x0010000006067890 */ /* 0x000fc8000fffe13f */
[----:B------:R-:W-:Y:S02]  /*01c0*/  USHF.L.U32 UR7, UR6, 0xb, URZ ;  /* 0x0000000b06077899 */ /* 0x000fe4000800063f */
[----:B------:R-:W-:Y:S02]  /*01d0*/  USHF.L.U32 UR6, UR6, 0x1, URZ ;  /* 0x0000000106067899 */ /* 0x000fe4000800063f */
[----:B0-----:R-:W-:Y:S02]  /*01e0*/  ULEA UR8, UR8, UR4, 0x18 ;  /* 0x0000000408087291 */ /* 0x001fe4000f8ec03f */
[----:B------:R-:W-:-:S04]  /*01f0*/  UIADD3 UR4, -UR5, 0x100000, URZ ;  /* 0x0010000005047890 */ /* 0x000fc8000fffe13f */
[----:B------:R-:W-:Y:S02]  /*0200*/  USHF.L.U32 UR5, UR4, 0xb, URZ ;  /* 0x0000000b04057899 */ /* 0x000fe4000800063f */
[----:B------:R-:W-:Y:S01]  /*0210*/  USHF.L.U32 UR4, UR4, 0x1, URZ ;  /* 0x0000000104047899 */ /* 0x000fe2000800063f */
[----:B------:R-:W0:Y:S11]  /*0220*/  FENCE.VIEW.ASYNC.S ;  /* 0x00000000000073c6 */ /* 0x000e360000000000 */
[----:B0-----:R0:W1:Y:S01]  /*0230*/  SYNCS.EXCH.64 URZ, [UR8], UR4 ;  /* 0x00000004083f75b2 */ /* 0x0010620008000100 */
[----:B------:R0:W2:Y:S01]  /*0240*/  SYNCS.EXCH.64 URZ, [UR8+0x28], UR6 ;  /* 0x00002806083f75b2 */ /* 0x0000a20008000100 */
[----:B------:R0:W3:Y:S01]  /*0250*/  SYNCS.EXCH.64 URZ, [UR8+0x8], UR4 ;  /* 0x00000804083f75b2 */ /* 0x0000e20008000100 */
[----:B------:R0:W4:Y:S01]  /*0260*/  SYNCS.EXCH.64 URZ, [UR8+0x30], UR6 ;  /* 0x00003006083f75b2 */ /* 0x0001220008000100 */
[----:B------:R0:W0:Y:S01]  /*0270*/  SYNCS.EXCH.64 URZ, [UR8+0x10], UR4 ;  /* 0x00001004083f75b2 */ /* 0x0000220008000100 */
[----:B------:R0:W0:Y:S01]  /*0280*/  SYNCS.EXCH.64 URZ, [UR8+0x38], UR6 ;  /* 0x00003806083f75b2 */ /* 0x0000220008000100 */
[----:B------:R0:W0:Y:S01]  /*0290*/  SYNCS.EXCH.64 URZ, [UR8+0x18], UR4 ;  /* 0x00001804083f75b2 */ /* 0x0000220008000100 */
[----:B------:R0:W0:Y:S01]  /*02a0*/  SYNCS.EXCH.64 URZ, [UR8+0x40], UR6 ;  /* 0x00004006083f75b2 */ /* 0x0000220008000100 */
[----:B------:R0:W0:Y:S01]  /*02b0*/  SYNCS.EXCH.64 URZ, [UR8+0x20], UR4 ;  /* 0x00002004083f75b2 */ /* 0x0000220008000100 */
[----:B------:R0:W0:Y:S01]  /*02c0*/  SYNCS.EXCH.64 URZ, [UR8+0x48], UR6 ;  /* 0x00004806083f75b2 */ /* 0x0000220008000100 */
[----:B------:R-:W-:Y:S01]  /*02d0*/  NOP ;  /* 0x0000000000007918 */ /* 0x000fe20000000000 */
.L_x_2:
[----:B------:R-:W-:Y:S01]  /*02e0*/  SHF.R.S32.HI R7, RZ, 0x1f, R18 ;  /* 0x0000001fff077819 */ /* 0x000fe20000011412 */
[----:B------:R-:W5:Y:S01]  /*02f0*/  SHFL.IDX PT, R0, R0, RZ, 0x1f ;  /* 0x00001fff00007589 */ /* 0x000f6200000e0000 */
[----:B0-----:R-:W0:Y:S01]  /*0300*/  S2UR UR8, SR_CTAID.X ;  /* 0x00000000000879c3 */ /* 0x001e220000002500 */
[----:B------:R-:W-:Y:S02]  /*0310*/  ELECT P0, URZ, PT ;  /* 0x00000000003f782f */ /* 0x000fe40003800000 */
[----:B------:R-:W-:Y:S01]  /*0320*/  LEA.HI R7, R7, R18, RZ, 0x7 ;  /* 0x0000001207077211 */ /* 0x000fe200078f38ff */
[----:B------:R-:W1:Y:S01]  /*0330*/  S2R R4, SR_CTAID.Y ;  /* 0x0000000000047919 */ /* 0x000e620000002600 */
[----:B------:R-:W-:Y:S01]  /*0340*/  SHF.R.S32.HI R8, RZ, 0x1f, R3 ;  /* 0x0000001fff087819 */ /* 0x000fe20000011403 */
[----:B------:R-:W-:Y:S01]  /*0350*/  ULDC UR4, c[0x0][0x150] ;  /* 0x0000540000047ab9 */ /* 0x000fe20000000800 */
[----:B------:R-:W-:Y:S01]  /*0360*/  LOP3.LUT R7, R7, 0xffffff80, RZ, 0xc0, !PT ;  /* 0xffffff8007077812 */ /* 0x000fe200078ec0ff */
[----:B------:R-:W-:Y:S01]  /*0370*/  NOP ;  /* 0x0000000000007918 */ /* 0x000fe20000000000 */
[----:B------:R-:W-:Y:S01]  /*0380*/  LEA.HI R8, R8, R3, RZ, 0x2 ;  /* 0x0000000308087211 */ /* 0x000fe200078f10ff */
[----:B------:R-:W2:Y:S01]  /*0390*/  LDC R10, c[0x0][0x144] ;  /* 0x00005100ff0a7b82 */ /* 0x000ea20000000800 */
[----:B------:R-:W-:Y:S01]  /*03a0*/  NOP ;  /* 0x0000000000007918 */ /* 0x000fe20000000000 */
[----:B------:R-:W-:Y:S01]  /*03b0*/  IMAD.IADD R6, R18, 0x1, -R7 ;  /* 0x0000000112067824 */ /* 0x000fe200078e0a07 */
[----:B------:R-:W-:Y:S01]  /*03c0*/  LOP3.LUT R8, R8, 0x3ffffffc, RZ, 0xc0, !PT ;  /* 0x3ffffffc08087812 */ /* 0x000fe200078ec0ff */
[----:B------:R-:W-:Y:S01]  /*03d0*/  IMAD.MOV.U32 R23, RZ, RZ, 0x1 ;  /* 0x00000001ff177424 */ /* 0x000fe200078e00ff */
[----:B------:R-:W-:-:S02]  /*03e0*/  ISETP.NE.AND P3, PT, R5, RZ, PT ;  /* 0x000000ff0500720c */ /* 0x000fc40003f65270 */
[----:B------:R-:W-:Y:S01]  /*03f0*/  SHF.R.S32.HI R7, RZ, 0x1f, R6 ;  /* 0x0000001fff077819 */ /* 0x000fe20000011406 */
[----:B------:R-:W-:Y:S01]  /*0400*/  IMAD.IADD R8, R3, 0x1, -R8 ;  /* 0x0000000103087824 */ /* 0x000fe200078e0a08 */
[----:B------:R-:W3:Y:S02]  /*0410*/  LDC R13, c[0x0][0x140] ;  /* 0x00005000ff0d7b82 */ /* 0x000ee40000000800 */
[----:B------:R-:W-:Y:S02]  /*0420*/  LEA.HI R7, R7, R6, RZ, 0x3 ;  /* 0x0000000607077211 */ /* 0x000fe400078f18ff */
[----:B-----5:R-:W-:Y:S02]  /*0430*/  ISETP.NE.OR P0, PT, R0, RZ, !P0 ;  /* 0x000000ff0000720c */ /* 0x020fe40004705670 */
[--C-:B------:R-:W-:Y:S02]  /*0440*/  SHF.R.S32.HI R0, RZ, 0x3, R7.reuse ;  /* 0x00000003ff007819 */ /* 0x100fe40000011407 */
[----:B------:R-:W-:-:S02]  /*0450*/  SHF.R.S32.HI R7, RZ, 0x1f, R7 ;  /* 0x0000001fff077819 */ /* 0x000fc40000011407 */
[----:B0-----:R-:W-:Y:S02]  /*0460*/  I2FP.F32.U32 R9, UR8 ;  /* 0x0000000800097c45 */ /* 0x001fe40008201000 */
[----:B------:R-:W-:-:S03]  /*0470*/  LEA.HI R7, R7, R0, RZ, 0x2 ;  /* 0x0000000007077211 */ /* 0x000fc600078f10ff */
[----:B------:R-:W-:Y:S01]  /*0480*/  FMUL R9, R9, UR4 ;  /* 0x0000000409097c20 */ /* 0x000fe20008400000 */
[----:B------:R-:W-:Y:S01]  /*0490*/  LOP3.LUT R7, R7, 0xfffffffc, RZ, 0xc0, !PT ;  /* 0xfffffffc07077812 */ /* 0x000fe200078ec0ff */
[----:B------:R-:W-:Y:S01]  /*04a0*/  VOTEU.ALL UP0, P0 ;  /* 0x00000000003f7886 */ /* 0x000fe20000000000 */
[----:B-1----:R-:W-:Y:S01]  /*04b0*/  I2FP.F32.U32 R3, R4 ;  /* 0x0000000400037245 */ /* 0x002fe20000201000 */
[----:B------:R-:W-:Y:S01]  /*04c0*/  ULDC UR4, c[0x0][0x154] ;  /* 0x0000550000047ab9 */ /* 0x000fe20000000800 */
[----:B------:R-:W-:Y:S01]  /*04d0*/  VOTEU.ALL UP1, P0 ;  /* 0x00000000003f7886 */ /* 0x000fe20000020000 */
[----:B------:R-:W0:Y:S01]  /*04e0*/  F2I.U32.TRUNC.NTZ R9, R9 ;  /* 0x0000000900097305 */ /* 0x000e22000020f000 */
[----:B------:R-:W-:Y:S01]  /*04f0*/  IMAD.IADD R7, R0, 0x1, -R7 ;  /* 0x0000000100077824 */ /* 0x000fe200078e0a07 */
[----:B------:R-:W1:Y:S01]  /*0500*/  @!UP0 S2UR UR7, SR_CgaCtaId ;  /* 0x00000000000789c3 */ /* 0x000e620000008800 */
[----:B------:R-:W-:Y:S01]  /*0510*/  FMUL R12, R3, UR4 ;  /* 0x00000004030c7c20 */ /* 0x000fe20008400000 */
[----:B------:R-:W-:Y:S01]  /*0520*/  UMOV UR4, 0x20 ;  /* 0x0000002000047882 */ /* 0x000fe20000000000 */
[----:B------:R-:W-:Y:S01]  /*0530*/  IMAD R8, R8, 0x4, R7 ;  /* 0x0000000408087824 */ /* 0x000fe200078e0207 */
[----:B------:R-:W-:Y:S01]  /*0540*/  @!UP0 UMOV UR6, 0x400 ;  /* 0x0000040000068882 */ /* 0x000fe20000000000 */
[----:B------:R-:W-:-:S04]  /*0550*/  @!UP0 UIADD3 UR4, -UR4, 0x100000, URZ ;  /* 0x0010000004048890 */ /* 0x000fc8000fffe13f */
[----:B------:R-:W-:Y:S02]  /*0560*/  @!UP0 USHF.L.U32 UR5, UR4, 0xb, URZ ;  /* 0x0000000b04058899 */ /* 0x000fe4000800063f */
[----:B------:R-:W-:Y:S01]  /*0570*/  @!UP0 USHF.L.U32 UR4, UR4, 0x1, URZ ;  /* 0x0000000104048899 */ /* 0x000fe2000800063f */
[----:B---3--:R-:W-:Y:S01]  /*0580*/  ISETP.EQ.U32.AND P2, PT, R13, 0x1, PT ;  /* 0x000000010d00780c */ /* 0x008fe20003f42070 */
[----:B------:R-:W3:Y:S01]  /*0590*/  F2I.U32.TRUNC.NTZ R12, R12 ;  /* 0x0000000c000c7305 */ /* 0x000ee2000020f000 */
[----:B------:R-:W-:Y:S01]  /*05a0*/  LEA.HI R0, R8, R8, RZ, 0x1 ;  /* 0x0000000808007211 */ /* 0x000fe200078f08ff */
[----:B------:R-:W5:Y:S03]  /*05b0*/  LDC R7, c[0x0][0x148] ;  /* 0x00005200ff077b82 */ /* 0x000f660000000800 */
[----:B------:R-:W-:Y:S01]  /*05c0*/  LOP3.LUT R11, R0, 0xfffffffe, RZ, 0xc0, !PT ;  /* 0xfffffffe000b7812 */ /* 0x000fe200078ec0ff */
[----:B0-----:R-:W-:Y:S01]  /*05d0*/  IMAD.MOV R15, RZ, RZ, -R9 ;  /* 0x000000ffff0f7224 */ /* 0x001fe200078e0a09 */
[----:B------:R-:W-:-:S03]  /*05e0*/  SHF.R.S32.HI R9, RZ, 0x1f, R2 ;  /* 0x0000001fff097819 */ /* 0x000fc60000011402 */
[----:B--2---:R-:W-:Y:S01]  /*05f0*/  IMAD R3, R10, R15, UR8 ;  /* 0x000000080a037e24 */ /* 0x004fe2000f8e020f */
[----:B------:R-:W-:Y:S01]  /*0600*/  LEA.HI R9, R9, R2, RZ, 0x2 ;  /* 0x0000000209097211 */ /* 0x000fe200078f10ff */
[C---:B------:R-:W-:Y:S02]  /*0610*/  IMAD.IADD R0, R8.reuse, 0x1, -R11 ;  /* 0x0000000108007824 */ /* 0x040fe400078e0a0b */
[----:B------:R-:W-:Y:S01]  /*0620*/  IMAD.SHL.U32 R11, R8, 0x4, RZ ;  /* 0x00000004080b7824 */ /* 0x000fe200078e00ff */
[----:B------:R-:W-:Y:S01]  /*0630*/  LOP3.LUT R9, R9, 0xfffffffc, RZ, 0xc0, !PT ;  /* 0xfffffffc09097812 */ /* 0x000fe200078ec0ff */
[----:B---3--:R-:W-:Y:S01]  /*0640*/  IMAD.MOV R21, RZ, RZ, -R12 ;  /* 0x000000ffff157224 */ /* 0x008fe200078e0a0c */
[----:B------:R-:W-:Y:S01]  /*0650*/  ISETP.NE.AND P4, PT, R0, R3, PT ;  /* 0x000000030000720c */ /* 0x000fe20003f85270 */
[----:B-1----:R-:W-:Y:S01]  /*0660*/  @!UP0 ULEA UR6, UR7, UR6, 0x18 ;  /* 0x0000000607068291 */ /* 0x002fe2000f8ec03f */
[----:B------:R-:W-:Y:S01]  /*0670*/  LOP3.LUT R22, R8, 0xc, R11, 0x78, !PT ;  /* 0x0000000c08167812 */ /* 0x000fe200078e780b */
[----:B------:R-:W-:Y:S01]  /*0680*/  IMAD.IADD R0, R2, 0x1, -R9 ;  /* 0x0000000102007824 */ /* 0x000fe200078e0a09 */
[----:B------:R-:W-:Y:S01]  /*0690*/  VOTEU.ALL UP0, P0 ;  /* 0x00000000003f7886 */ /* 0x000fe20000000000 */
[----:B------:R-:W-:Y:S01]  /*06a0*/  LOP3.LUT P0, RZ, R6, 0x7, RZ, 0xc0, !PT ;  /* 0x0000000706ff7812 */ /* 0x000fe2000780c0ff */
[----:B------:R-:W-:-:S02]  /*06b0*/  VIADD R6, R5, 0xffffffff ;  /* 0xffffffff05067836 */ /* 0x000fc40000000000 */
[----:B------:R-:W-:Y:S01]  /*06c0*/  ISETP.NE.AND P1, PT, R0, 0x3, PT ;  /* 0x000000030000780c */ /* 0x000fe20003f25270 */
[----:B-----5:R-:W-:Y:S01]  /*06d0*/  IMAD R9, R7, R21, R4 ;  /* 0x0000001507097224 */ /* 0x020fe200078e0204 */
[----:B------:R-:W-:Y:S02]  /*06e0*/  ISETP.LT.U32.AND P0, PT, R22, 0x4, !P0 ;  /* 0x000000041600780c */ /* 0x000fe40004701070 */
[----:B------:R-:W-:Y:S01]  /*06f0*/  ISETP.EQ.OR P1, PT, R0, RZ, !P1 ;  /* 0x000000ff0000720c */ /* 0x000fe20004f22670 */
[----:B------:R-:W0:Y:S02]  /*0700*/  FENCE.VIEW.ASYNC.S ;  /* 0x00000000000073c6 */ /* 0x000e240000000000 */
[----:B0-----:R0:W1:Y:S01]  /*0710*/  @!UP0 SYNCS.EXCH.64 URZ, [UR6+0x60], UR4 ;  /* 0x00006004063f85b2 */ /* 0x0010620008000100 */
[----:B------:R-:W-:Y:S02]  /*0720*/  @P4 LEA.HI R2, R22, R22, RZ, 0x1 ;  /* 0x0000001616024211 */ /* 0x000fe400078f08ff */
[----:B------:R-:W-:-:S02]  /*0730*/  ISETP.EQ.AND P1, PT, R5, RZ, P1 ;  /* 0x000000ff0500720c */ /* 0x000fc40000f22270 */
[----:B------:R-:W-:Y:S02]  /*0740*/  @P4 SHF.R.S32.HI R2, RZ, 0x1, R2 ;  /* 0x00000001ff024819 */ /* 0x000fe40000011402 */
[----:B------:R-:W-:Y:S02]  /*0750*/  ISETP.GE.U32.AND P6, PT, R6, 0x2, PT ;  /* 0x000000020600780c */ /* 0x000fe40003fc6070 */
[----:B------:R-:W-:Y:S02]  /*0760*/  @P4 ISETP.NE.AND P5, PT, R2, R9, PT ;  /* 0x000000090200420c */ /* 0x000fe40003fa5270 */
[----:B------:R-:W-:Y:S02]  /*0770*/  SEL R2, RZ, 0x1, !P0 ;  /* 0x00000001ff027807 */ /* 0x000fe40004000000 */
[----:B------:R-:W-:Y:S02]  /*0780*/  @P4 SEL R23, RZ, 0x1, P5 ;  /* 0x00000001ff174807 */ /* 0x000fe40002800000 */
[----:B------:R-:W-:Y:S01]  /*0790*/  SEL R19, RZ, 0x1, !P1 ;  /* 0x00000001ff137807 */ /* 0x000fe20004800000 */
[----:B------:R0:W2:Y:S01]  /*07a0*/  @!UP1 SYNCS.EXCH.64 URZ, [UR6+0x68], UR4 ;  /* 0x00006804063f95b2 */ /* 0x0000a20008000100 */
[----:B------:R-:W-:Y:S01]  /*07b0*/  LOP3.LUT R23, R23, R2, RZ, 0xc0, !PT ;  /* 0x0000000217177212 */ /* 0x000fe200078ec0ff */
[----:B------:R-:W-:Y:S01]  /*07c0*/  NOP ;  /* 0x0000000000007918 */ /* 0x000fe20000000000 */
[----:B------:R-:W-:Y:S01]  /*07d0*/  SEL R19, R19, 0x2, P6 ;  /* 0x0000000213137807 */ /* 0x000fe20003000000 */
[----:B------:R-:W-:Y:S06]  /*07e0*/  @!P2 BRA `(.L_x_3) ;  /* 0x000000000008a947 */ /* 0x000fec0003800000 */
[----:B-12-4-:R-:W-:Y:S01]  /*07f0*/  UCGABAR_ARV ;  /* 0x00000000000079c7 */ /* 0x016fe20008000000 */
[----:B------:R-:W-:Y:S05]  /*0800*/  BRA `(.L_x_4) ;  /* 0x0000000000047947 */ /* 0x000fea0003800000 */
.L_x_3:
[----:B-12-4-:R-:W-:Y:S01]  /*0810*/  NOP ;  /* 0x0000000000007918 */ /* 0x016fe20000000000 */
.L_x_4:
[----:B------:R-:W1:Y:S01]  /*0820*/  LDC R2, c[0x0][0x65c] ;  /* 0x00019700ff027b82 */ /* 0x000e620000000800 */
[----:B------:R-:W-:Y:S01]  /*0830*/  LOP3.LUT R5, R5, 0xfffff7ff, RZ, 0xc0, !PT ;  /* 0xfffff7ff05057812 */ /* 0x000fe200078ec0ff */
[----:B------:R-:W-:Y:S02]  /*0840*/  IMAD.U32 R8, RZ, RZ, UR8 ;  /* 0x00000008ff087e24 */ /* 0x000fe4000f8e00ff */
[----:B------:R-:W-:Y:S01]  /*0850*/  IMAD.MOV.U32 R9, RZ, RZ, RZ ;  /* 0x000000ffff097224 */ /* 0x000fe200078e00ff */
[----:B-1----:R-:W-:-:S13]  /*0860*/  ISETP.NE.AND P1, PT, R2, 0x1, PT ;  /* 0x000000010200780c */ /* 0x002fda0003f25270 */
[----:B------:R-:W1:Y:S01]  /*0870*/  @P1 LDC R17, c[0x0][0x10] ;  /* 0x00000400ff111b82 */ /* 0x000e620000000800 */
[----:B------:R-:W-:Y:S01]  /*0880*/  @P1 LOP3.LUT R5, R5, 0x800, RZ, 0xfc, !PT ;  /* 0x0000080005051812 */ /* 0x000fe200078efcff */
[----:B------:R-:W-:Y:S02]  /*0890*/  @P1 IMAD.MOV.U32 R5, RZ, RZ, RZ ;  /* 0x000000ffff051224 */ /* 0x000fe400078e00ff */
[----:B------:R-:W-:-:S04]  /*08a0*/  @P1 IMAD.MOV.U32 R13, RZ, RZ, RZ ;  /* 0x000000ffff0d1224 */ /* 0x000fc800078e00ff */
[----:B------:R-:W2:Y:S01]  /*08b0*/  @!P1 LDC R11, c[0x0][0xc] ;  /* 0x00000300ff0b9b82 */ /* 0x000ea20000000800 */
[----:B-1----:R-:W-:-:S04]  /*08c0*/  @P1 IMAD.WIDE.U32 R16, R17, UR8, R4 ;  /* 0x0000000811101c25 */ /* 0x002fc8000f8e0004 */
[----:B------:R-:W-:Y:S02]  /*08d0*/  @P1 IMAD.IADD R17, R17, 0x1, R13 ;  /* 0x0000000111111824 */ /* 0x000fe400078e020d */
[----:B--2---:R-:W-:-:S04]  /*08e0*/  @!P1 IMAD.WIDE.U32 R8, R4, R11, R8 ;  /* 0x0000000b04089225 */ /* 0x004fc800078e0008 */
[----:B------:R-:W-:Y:S02]  /*08f0*/  @!P1 IMAD.MOV.U32 R16, RZ, RZ, R8 ;  /* 0x000000ffff109224 */ /* 0x000fe400078e0008 */
[----:B------:R-:W-:Y:S01]  /*0900*/  @!P1 IMAD.MOV.U32 R17, RZ, RZ, R9 ;  /* 0x000000ffff119224 */ /* 0x000fe200078e0009 */
[----:B------:R-:W-:Y:S06]  /*0910*/  @!P2 BRA `(.L_x_5) ;  /* 0x00000000000ca947 */ /* 0x000fec0003800000 */
[----:B------:R-:W-:Y:S01]  /*0920*/  UCGABAR_WAIT ;  /* 0x0000000000007dc7 */ /* 0x000fe20008000000 */
[----:B------:R-:W-:Y:S01]  /*0930*/  CCTL.IVALL ;  /* 0x00000000ff00798f */ /* 0x000fe20002000000 */
[----:B------:R-:W-:Y:S05]  /*0940*/  BRA `(.L_x_6) ;  /* 0x0000000000047947 */ /* 0x000fea0003800000 */
.L_x_5:
[----:B------:R-:W-:Y:S06]  /*0950*/  BAR.SYNC.DEFER_BLOCKING 0x0 ;  /* 0x0000000000007b1d */ /* 0x000fec0000010000 */
.L_x_6:
[----:B------:R-:W-:Y:S05]  /*0960*/  @!P3 BRA `(.L_x_7) ;  /* 0x0000006c00b0b947 */ /* 0x000fea0003800000 */
[----:B------:R-:W-:-:S13]  /*0970*/  ISETP.GT.U32.AND P0, PT, R6, 0x1, PT ;  /* 0x000000010600780c */ /* 0x000fda0003f04070 */
[----:B0-----:R-:W-:Y:S05]  /*0980*/  @P0 EXIT ;  /* 0x000000000000094d */ /* 0x001fea0003800000 */
[----:B------:R-:W-:Y:S01]  /*0990*/  ULDC.64 UR4, c[0x0][0x650] ;  /* 0x0001940000047ab9 */ /* 0x000fe20000000a00 */
[----:B------:R-:W-:Y:S01]  /*09a0*/  PRMT R0, RZ, 0x7610, R0 ;  /* 0x00007610ff007816 */ /* 0x000fe20000000000 */
[----:B------:R-:W-:Y:S01]  /*09b0*/  IMAD.MOV.U32 R96, RZ, RZ, -0x1 ;  /* 0xffffffffff607424 */ /* 0x000fe200078e00ff */
[----:B------:R-:W-:Y:S01]  /*09c0*/  ISETP.GE.U32.AND P0, PT, R16, UR4, PT ;  /* 0x0000000410007c0c */ /* 0x000fe2000bf06070 */
[----:B------:R-:W-:Y:S02]  /*09d0*/  IMAD.MOV.U32 R92, RZ, RZ, -0x1 ;  /* 0xffffffffff5c7424 */ /* 0x000fe400078e00ff */
[----:B------:R-:W-:Y:S01]  /*09e0*/  IMAD.MOV.U32 R89, RZ, RZ, -0x1 ;  /* 0xffffffffff597424 */ /* 0x000fe200078e00ff */
[----:B------:R-:W-:-:S13]  /*09f0*/  ISETP.GE.U32.AND.EX P0, PT, R17, UR5, PT, P0 ;  /* 0x0000000511007c0c */ /* 0x000fda000bf06100 */
[----:B------:R-:W-:Y:S05]  /*0a00*/  @P0 BRA `(.L_x_8) ;  /* 0x0000000400280947 */ /* 0x000fea0003800000 */
[----:B------:R-:W0:Y:S01]  /*0a10*/  LDC.64 R24, c[0x0][0x628] ;  /* 0x00018a00ff187b82 */ /* 0x000e220000000a00 */
[----:B------:R-:W-:Y:S02]  /*0a20*/  IMAD.MOV.U32 R8, RZ, RZ, R16 ;  /* 0x000000ffff087224 */ /* 0x000fe400078e0010 */
[----:B------:R-:W-:-:S05]  /*0a30*/  IMAD.MOV.U32 R9, RZ, RZ, R17 ;  /* 0x000000ffff097224 */ /* 0x000fca00078e0011 */
[----:B------:R-:W1:Y:S08]  /*0a40*/  LDC R0, c[0x0][0x630] ;  /* 0x00018c00ff007b82 */ /* 0x000e700000000800 */
[----:B------:R-:W2:Y:S01]  /*0a50*/  LDC.64 R26, c[0x0][0x620] ;  /* 0x00018800ff1a7b82 */ /* 0x000ea20000000a00 */
[----:B0-----:R-:W-:-:S04]  /*0a60*/  ISETP.NE.U32.AND P0, PT, R24, RZ, PT ;  /* 0x000000ff1800720c */ /* 0x001fc80003f05070 */
[----:B------:R-:W-:-:S13]  /*0a70*/  ISETP.NE.AND.EX P0, PT, R25, RZ, PT, P0 ;  /* 0x000000ff1900720c */ /* 0x000fda0003f05300 */
[----:B-12---:R-:W-:Y:S05]  /*0a80*/  @!P0 BRA `(.L_x_9) ;  /* 0x0000000000288947 */ /* 0x006fea0003800000 */
[----:B------:R-:W0:Y:S02]  /*0a90*/  LDC R13, c[0x0][0x634] ;  /* 0x00018d00ff0d7b82 */ /* 0x000e240000000800 */
[----:B0-----:R-:W-:-:S05]  /*0aa0*/  IADD3 R13, P0, R16, R13, RZ ;  /* 0x0000000d100d7210 */ /* 0x001fca0007f1e0ff */
[----:B------:R-:W-:-:S04]  /*0ab0*/  IMAD.X R15, RZ, RZ, R17, P0 ;  /* 0x000000ffff0f7224 */ /* 0x000fc800000e0611 */
[----:B------:R-:W-:-:S04]  /*0ac0*/  IMAD.WIDE.U32 R8, R15, R24, RZ ;  /* 0x000000180f087225 */ /* 0x000fc800078e00ff */
[----:B------:R-:W-:-:S04]  /*0ad0*/  IMAD.WIDE.U32 R10, P0, R13, R25, R8 ;  /* 0x000000190d0a7225 */ /* 0x000fc80007800008 */
[----:B------:R-:W-:-:S04]  /*0ae0*/  IMAD.WIDE.U32 R8, R13, R24, RZ ;  /* 0x000000180d087225 */ /* 0x000fc800078e00ff */
[----:B------:R-:W-:Y:S01]  /*0af0*/  IMAD.X R13, RZ, RZ, RZ, P0 ;  /* 0x000000ffff0d7224 */ /* 0x000fe200000e06ff */
[----:B------:R-:W-:Y:S01]  /*0b00*/  IADD3 RZ, P0, R9, R10, RZ ;  /* 0x0000000a09ff7210 */ /* 0x000fe20007f1e0ff */
[----:B------:R-:W-:-:S04]  /*0b10*/  IMAD.MOV.U32 R12, RZ, RZ, R11 ;  /* 0x000000ffff0c7224 */ /* 0x000fc800078e000b */
[----:B------:R-:W-:-:S08]  /*0b20*/  IMAD.WIDE.U32.X R8, R15, R25, R12, P0 ;  /* 0x000000190f087225 */ /* 0x000fd000000e040c */
.L_x_9:
[----:B------:R-:W0:Y:S01]  /*0b30*/  LDC.64 R24, c[0x0][0x640] ;  /* 0x00019000ff187b82 */ /* 0x000e220000000a00 */
[-CC-:B------:R-:W-:Y:S01]  /*0b40*/  SHF.R.U64 R89, R8, R0.reuse, R9.reuse ;  /* 0x0000000008597219 */ /* 0x180fe20000001209 */
[----:B------:R-:W-:Y:S01]  /*0b50*/  IMAD R30, R7, R21, R4 ;  /* 0x00000015071e7224 */ /* 0x000fe200078e0204 */
[----:B------:R-:W-:Y:S01]  /*0b60*/  SHF.R.U32.HI R0, RZ, R0, R9 ;  /* 0x00000000ff007219 */ /* 0x000fe20000011609 */
[----:B------:R-:W-:Y:S01]  /*0b70*/  IMAD.MOV.U32 R21, RZ, RZ, 0x1 ;  /* 0x00000001ff157424 */ /* 0x000fe200078e00ff */
[----:B------:R-:W-:-:S03]  /*0b80*/  IADD3 R5, P0, RZ, -R89, RZ ;  /* 0x80000059ff057210 */ /* 0x000fc60007f1e0ff */
[----:B------:R-:W1:Y:S02]  /*0b90*/  LDC R6, c[0x0][0x618] ;  /* 0x00018600ff067b82 */ /* 0x000e640000000800 */
[----:B------:R-:W-:-:S04]  /*0ba0*/  IMAD.X R9, RZ, RZ, ~R0, P0 ;  /* 0x000000ffff097224 */ /* 0x000fc800000e0e00 */
[-C--:B------:R-:W-:Y:S02]  /*0bb0*/  IMAD R0, R9, R26.reuse, RZ ;  /* 0x0000001a09007224 */ /* 0x080fe400078e02ff */
[----:B------:R-:W2:Y:S01]  /*0bc0*/  LDC R11, c[0x0][0x608] ;  /* 0x00018200ff0b7b82 */ /* 0x000ea20000000800 */
[----:B------:R-:W-:-:S04]  /*0bd0*/  IMAD.WIDE.U32 R8, R5, R26, R16 ;  /* 0x0000001a05087225 */ /* 0x000fc800078e0010 */
[----:B------:R-:W-:-:S03]  /*0be0*/  IMAD R5, R5, R27, R0 ;  /* 0x0000001b05057224 */ /* 0x000fc600078e0200 */
[----:B------:R-:W3:Y:S01]  /*0bf0*/  LDC R12, c[0x0][0x658] ;  /* 0x00019600ff0c7b82 */ /* 0x000ee20000000800 */
[----:B0-----:R-:W-:Y:S01]  /*0c00*/  ISETP.NE.U32.AND P0, PT, R24, RZ, PT ;  /* 0x000000ff1800720c */ /* 0x001fe20003f05070 */
[----:B------:R-:W-:Y:S02]  /*0c10*/  IMAD.IADD R5, R9, 0x1, R5 ;  /* 0x0000000109057824 */ /* 0x000fe400078e0205 */
[----:B------:R-:W-:Y:S01]  /*0c20*/  IMAD.MOV.U32 R9, RZ, RZ, -0x1 ;  /* 0xffffffffff097424 */ /* 0x000fe200078e00ff */
[----:B------:R-:W-:-:S03]  /*0c30*/  ISETP.NE.AND.EX P0, PT, R25, RZ, PT, P0 ;  /* 0x000000ff1900720c */ /* 0x000fc60003f05300 */
[----:B------:R-:W0:Y:S01]  /*0c40*/  LDC R15, c[0x0][0x600] ;  /* 0x00018000ff0f7b82 */ /* 0x000e220000000800 */
[-CC-:B-1----:R-:W-:Y:S02]  /*0c50*/  SHF.R.U64 R13, R8, R6.reuse, R5.reuse ;  /* 0x00000006080d7219 */ /* 0x182fe40000001205 */
[----:B------:R-:W-:-:S05]  /*0c60*/  SHF.R.U32.HI R0, RZ, R6, R5 ;  /* 0x00000006ff007219 */ /* 0x000fca0000011605 */
[----:B------:R-:W1:Y:S01]  /*0c70*/  LDC R14, c[0x0][0x648] ;  /* 0x00019200ff0e7b82 */ /* 0x000e620000000800 */
[-CC-:B--2---:R-:W-:Y:S02]  /*0c80*/  SHF.R.U64 R27, R13, R11.reuse, R0.reuse ;  /* 0x0000000b0d1b7219 */ /* 0x184fe40000001200 */
[----:B------:R-:W-:-:S05]  /*0c90*/  SHF.R.U32.HI R5, RZ, R11, R0 ;  /* 0x0000000bff057219 */ /* 0x000fca0000011600 */
[----:B------:R-:W2:Y:S01]  /*0ca0*/  LDC R20, c[0x0][0x638] ;  /* 0x00018e00ff147b82 */ /* 0x000ea20000000800 */
[-CC-:B---3--:R-:W-:Y:S02]  /*0cb0*/  SHF.R.U64 R28, R27, R12.reuse, R5.reuse ;  /* 0x0000000c1b1c7219 */ /* 0x188fe40000001205 */
[-C--:B------:R-:W-:Y:S02]  /*0cc0*/  SHF.L.U32 R0, R9, R12.reuse, RZ ;  /* 0x0000000c09007219 */ /* 0x080fe400000006ff */
[----:B------:R-:W-:Y:S01]  /*0cd0*/  SHF.R.U32.HI R5, RZ, R12, R5 ;  /* 0x0000000cff057219 */ /* 0x000fe20000011605 */
[----:B------:R-:W-:Y:S01]  /*0ce0*/  IMAD.MOV.U32 R4, RZ, RZ, R28 ;  /* 0x000000ffff047224 */ /* 0x000fe200078e001c */
[----:B------:R-:W-:Y:S01]  /*0cf0*/  LOP3.LUT R10, RZ, R0, RZ, 0x33, !PT ;  /* 0x00000000ff0a7212 */ /* 0x000fe200078e33ff */
[----:B------:R-:W3:Y:S01]  /*0d00*/  LDC R26, c[0x0][0x610] ;  /* 0x00018400ff1a7b82 */ /* 0x000ee20000000800 */
[----:B------:R-:W-:Y:S05]  /*0d10*/  @!P0 BRA `(.L_x_10) ;  /* 0x0000000000288947 */ /* 0x000fea0003800000 */
[----:B------:R-:W4:Y:S02]  /*0d20*/  LDC R9, c[0x0][0x64c] ;  /* 0x00019300ff097b82 */ /* 0x000f240000000800 */
[----:B----4-:R-:W-:-:S05]  /*0d30*/  IADD3 R9, P0, R28, R9, RZ ;  /* 0x000000091c097210 */ /* 0x010fca0007f1e0ff */
        /* <DEDUP_REMOVED lines=8> */
.L_x_10:
[----:B-1----:R-:W-:Y:S01]  /*0dc0*/  SHF.R.U64 R4, R4, R14, R5 ;  /* 0x0000000e04047219 */ /* 0x002fe20000001205 */
[----:B0-----:R-:W-:Y:S01]  /*0dd0*/  VIADD R6, R15, 0xffffffff ;  /* 0xffffffff0f067836 */ /* 0x001fe20000000000 */
[----:B------:R-:W-:Y:S02]  /*0de0*/  SHF.L.U32 R0, R21, R12, RZ ;  /* 0x0000000c15007219 */ /* 0x000fe400000006ff */
[----:B------:R-:W-:Y:S01]  /*0df0*/  LOP3.LUT R5, R27, R10, RZ, 0xc0, !PT ;  /* 0x0000000a1b057212 */ /* 0x000fe200078ec0ff */
[----:B------:R-:W-:Y:S01]  /*0e00*/  IMAD.MOV R7, RZ, RZ, -R4 ;  /* 0x000000ffff077224 */ /* 0x000fe200078e0a04 */
[----:B------:R-:W-:Y:S02]  /*0e10*/  SEL R3, R3, R30, !P1 ;  /* 0x0000001e03037207 */ /* 0x000fe40004800000 */
[----:B------:R-:W-:Y:S01]  /*0e20*/  LOP3.LUT R6, R13, R6, RZ, 0xc0, !PT ;  /* 0x000000060d067212 */ /* 0x000fe200078ec0ff */
[----:B------:R-:W-:Y:S02]  /*0e30*/  IMAD R4, R0, R4, R5 ;  /* 0x0000000400047224 */ /* 0x000fe400078e0205 */
[----:B--2---:R-:W-:-:S02]  /*0e40*/  IMAD R0, R7, R20, R28 ;  /* 0x0000001407007224 */ /* 0x004fc400078e021c */
[----:B---3--:R-:W-:Y:S02]  /*0e50*/  IMAD R3, R4, R26, R3 ;  /* 0x0000001a04037224 */ /* 0x008fe400078e0203 */
[----:B------:R-:W-:Y:S02]  /*0e60*/  IMAD R96, R0, R15, R6 ;  /* 0x0000000f00607224 */ /* 0x000fe400078e0206 */
[----:B------:R-:W-:-:S03]  /*0e70*/  IMAD.MOV.U32 R4, RZ, RZ, 0x1 ;  /* 0x00000001ff047424 */ /* 0x000fc600078e00ff */
[----:B------:R-:W-:Y:S02]  /*0e80*/  SEL R92, R96, R3, !P1 ;  /* 0x00000003605c7207 */ /* 0x000fe40004800000 */
[----:B------:R-:W-:Y:S02]  /*0e90*/  PRMT R0, R4, 0x7610, R0 ;  /* 0x0000761004007816 */ /* 0x000fe40000000000 */
[----:B------:R-:W-:-:S07]  /*0ea0*/  SEL R96, R3, R96, !P1 ;  /* 0x0000006003607207 */ /* 0x000fce0004800000 */
.L_x_8:
[----:B------:R-:W-:-:S08]  /*0eb0*/  NOP ;  /* 0x0000000000007918 */ /* 0x000fd00000000000 */
[----:B------:R-:W0:Y:S02]  /*0ec0*/  USETMAXREG.TRY_ALLOC.CTAPOOL UP0, 0xe8 ;  /* 0x000000e8000079c8 */ /* 0x000e240008000600 */
[----:B0-----:R-:W-:-:S13]  /*0ed0*/  PLOP3.LUT P0, PT, PT, PT, UP0, 0x80, 0x0 ;  /* 0x000000000000781c */ /* 0x001fda0003f0f008 */
[----:B------:R-:W-:Y:S05]  /*0ee0*/  @!P0 BRA `(.L_x_8) ;  /* 0xfffffffc00f08947 */ /* 0x000fea000383ffff */
[----:B------:R-:W-:Y:S01]  /*0ef0*/  ULDC.64 UR4, c[0x0][0x598] ;  /* 0x0001660000047ab9 */ /* 0x000fe20000000a00 */
[----:B------:R-:W-:Y:S01]  /*0f00*/  ULDC.64 UR36, c[0x0][0x208] ;  /* 0x0000820000247ab9 */ /* 0x000fe20000000a00 */
[----:B------:R-:W-:-:S04]  /*0f10*/  ISETP.NE.U32.AND P0, PT, RZ, UR4, PT ;  /* 0x00000004ff007c0c */ /* 0x000fc8000bf05070 */
[----:B------:R-:W-:-:S13]  /*0f20*/  ISETP.NE.AND.EX P0, PT, RZ, UR5, PT, P0 ;  /* 0x00000005ff007c0c */ /* 0x000fda000bf05300 */
[----:B------:R-:W-:Y:S05]  /*0f30*/  @!P0 BRA `(.L_x_11) ;  /* 0x00000000001c8947 */ /* 0x000fea0003800000 */
[----:B------:R-:W0:Y:S02]  /*0f40*/  LDC.64 R4, c[0x0][0x598] ;  /* 0x00016600ff047b82 */ /* 0x000e240000000a00 */
[----:B0-----:R-:W2:Y:S02]  /*0f50*/  LDG.E.64 R4, desc[UR36][R4.64] ;  /* 0x0000002404047981 */ /* 0x001ea4000c1e1b00 */
[----:B--2---:R-:W-:-:S04]  /*0f60*/  ISETP.NE.U32.AND P0, PT, R4, RZ, PT ;  /* 0x000000ff0400720c */ /* 0x004fc80003f05070 */
[----:B------:R-:W-:-:S13]  /*0f70*/  ISETP.NE.AND.EX P0, PT, R5, RZ, PT, P0 ;  /* 0x000000ff0500720c */ /* 0x000fda0003f05300 */
[----:B------:R-:W-:Y:S05]  /*0f80*/  @!P0 BRA `(.L_x_11) ;  /* 0x0000000000088947 */ /* 0x000fea0003800000 */
[----:B------:R0:W5:Y:S01]  /*0f90*/  LD.E R88, desc[UR36][R4.64] ;  /* 0x0000002404587980 */ /* 0x000162000c101900 */
[----:B------:R-:W-:Y:S05]  /*0fa0*/  BRA `(.L_x_12) ;  /* 0x0000000000247947 */ /* 0x000fea0003800000 */
.L_x_11:
[----:B------:R-:W-:Y:S02]  /*0fb0*/  ULDC.64 UR4, c[0x0][0x588] ;  /* 0x0001620000047ab9 */ /* 0x000fe40000000a00 */
[----:B------:R-:W-:-:S04]  /*0fc0*/  ISETP.NE.U32.AND P0, PT, RZ, UR4, PT ;  /* 0x00000004ff007c0c */ /* 0x000fc8000bf05070 */
[----:B------:R-:W-:-:S13]  /*0fd0*/  ISETP.NE.AND.EX P0, PT, RZ, UR5, PT, P0 ;  /* 0x00000005ff007c0c */ /* 0x000fda000bf05300 */
[----:B------:R-:W-:Y:S05]  /*0fe0*/  @!P0 BRA `(.L_x_13) ;  /* 0x00000000000c8947 */ /* 0x000fea0003800000 */
[----:B------:R-:W0:Y:S02]  /*0ff0*/  LDC.64 R4, c[0x0][0x588] ;  /* 0x00016200ff047b82 */ /* 0x000e240000000a00 */
[----:B0-----:R1:W5:Y:S01]  /*1000*/  LDG.E R88, desc[UR36][R4.64] ;  /* 0x0000002404587981 */ /* 0x001362000c1e1900 */
[----:B------:R-:W-:Y:S05]  /*1010*/  BRA `(.L_x_12) ;  /* 0x0000000000087947 */ /* 0x000fea0003800000 */
.L_x_13:
[----:B------:R-:W-:Y:S02]  /*1020*/  ULDC UR4, c[0x0][0x580] ;  /* 0x0001600000047ab9 */ /* 0x000fe40000000800 */
[----:B------:R-:W-:-:S07]  /*1030*/  IMAD.U32 R88, RZ, RZ, UR4 ;  /* 0x00000004ff587e24 */ /* 0x000fce000f8e00ff */
.L_x_12:
[----:B------:R-:W-:Y:S02]  /*1040*/  ULDC.64 UR4, c[0x0][0x5a0] ;  /* 0x0001680000047ab9 */ /* 0x000fe40000000a00 */
[----:B------:R-:W-:-:S04]  /*1050*/  ISETP.NE.U32.AND P0, PT, RZ, UR4, PT ;  /* 0x00000004ff007c0c */ /* 0x000fc8000bf05070 */
[----:B------:R-:W-:-:S13]  /*1060*/  ISETP.NE.AND.EX P0, PT, RZ, UR5, PT, P0 ;  /* 0x00000005ff007c0c */ /* 0x000fda000bf05300 */
[----:B------:R-:W-:Y:S05]  /*1070*/  @!P0 BRA `(.L_x_14) ;  /* 0x00000000001c8947 */ /* 0x000fea0003800000 */
[----:B01----:R-:W0:Y:S02]  /*1080*/  LDC.64 R4, c[0x0][0x5a0] ;  /* 0x00016800ff047b82 */ /* 0x003e240000000a00 */
[----:B0-----:R-:W2:Y:S02]  /*1090*/  LDG.E.64 R4, desc[UR36][R4.64] ;  /* 0x0000002404047981 */ /* 0x001ea4000c1e1b00 */
[----:B--2---:R-:W-:-:S04]  /*10a0*/  ISETP.NE.U32.AND P0, PT, R4, RZ, PT ;  /* 0x000000ff0400720c */ /* 0x004fc80003f05070 */
[----:B------:R-:W-:-:S13]  /*10b0*/  ISETP.NE.AND.EX P0, PT, R5, RZ, PT, P0 ;  /* 0x000000ff0500720c */ /* 0x000fda0003f05300 */
[----:B------:R-:W-:Y:S05]  /*10c0*/  @!P0 BRA `(.L_x_14) ;  /* 0x0000000000088947 */ /* 0x000fea0003800000 */
[----:B------:R0:W5:Y:S01]  /*10d0*/  LD.E R90, desc[UR36][R4.64] ;  /* 0x00000024045a7980 */ /* 0x000162000c101900 */
[----:B------:R-:W-:Y:S05]  /*10e0*/  BRA `(.L_x_15) ;  /* 0x0000000000247947 */ /* 0x000fea0003800000 */
.L_x_14:
[----:B------:R-:W-:Y:S02]  /*10f0*/  ULDC.64 UR4, c[0x0][0x590] ;  /* 0x0001640000047ab9 */ /* 0x000fe40000000a00 */
[----:B------:R-:W-:-:S04]  /*1100*/  ISETP.NE.U32.AND P0, PT, RZ, UR4, PT ;  /* 0x00000004ff007c0c */ /* 0x000fc8000bf05070 */
[----:B------:R-:W-:-:S13]  /*1110*/  ISETP.NE.AND.EX P0, PT, RZ, UR5, PT, P0 ;  /* 0x00000005ff007c0c */ /* 0x000fda000bf05300 */
[----:B------:R-:W-:Y:S05]  /*1120*/  @!P0 BRA `(.L_x_16) ;  /* 0x00000000000c8947 */ /* 0x000fea0003800000 */
[----:B------:R-:W2:Y:S02]  /*1130*/  LDC.64 R90, c[0x0][0x590] ;  /* 0x00016400ff5a7b82 */ /* 0x000ea40000000a00 */
[----:B--2---:R2:W5:Y:S01]  /*1140*/  LDG.E R90, desc[UR36][R90.64] ;  /* 0x000000245a5a7981 */ /* 0x004562000c1e1900 */
[----:B------:R-:W-:Y:S05]  /*1150*/  BRA `(.L_x_15) ;  /* 0x0000000000087947 */ /* 0x000fea0003800000 */
.L_x_16:
[----:B------:R-:W-:Y:S02]  /*1160*/  ULDC UR4, c[0x0][0x584] ;  /* 0x0001610000047ab9 */ /* 0x000fe40000000800 */
[----:B------:R-:W-:-:S07]  /*1170*/  IMAD.U32 R90, RZ, RZ, UR4 ;  /* 0x00000004ff5a7e24 */ /* 0x000fce000f8e00ff */
.L_x_15:
[----:B------:R-:W-:-:S13]  /*1180*/  LOP3.LUT P0, RZ, R0, 0xff, RZ, 0xc0, !PT ;  /* 0x000000ff00ff7812 */ /* 0x000fda000780c0ff */
[----:B------:R-:W-:Y:S05]  /*1190*/  @!P0 EXIT ;  /* 0x000000000000894d */ /* 0x000fea0003800000 */
[----:B------:R-:W-:Y:S01]  /*11a0*/  ULDC UR4, c[0x0][0x28c] ;  /* 0x0000a30000047ab9 */ /* 0x000fe20000000800 */
[----:B------:R-:W-:Y:S01]  /*11b0*/  LOP3.LUT R106, R19, 0x1, RZ, 0xfc, !PT ;  /* 0x00000001136a7812 */ /* 0x000fe200078efcff */
[----:B------:R-:W-:Y:S01]  /*11c0*/  UIADD3 UR4, UR4, 0x3f, URZ ;  /* 0x0000003f04047890 */ /* 0x000fe2000fffe03f */
[----:B------:R-:W-:Y:S01]  /*11d0*/  UMOV UR38, URZ ;  /* 0x0000003f00267c82 */ /* 0x000fe20008000000 */
[----:B------:R-:W-:Y:S02]  /*11e0*/  UMOV UR39, URZ ;  /* 0x0000003f00277c82 */ /* 0x000fe40008000000 */
[----:B------:R-:W-:-:S04]  /*11f0*/  USHF.R.S32.HI UR5, URZ, 0x1f, UR4 ;  /* 0x0000001f3f057899 */ /* 0x000fc80008011404 */
[----:B------:R-:W-:-:S04]  /*1200*/  ULEA.HI UR5, UR5, UR4, URZ, 0x6 ;  /* 0x0000000405057291 */ /* 0x000fc8000f8f303f */
[----:B------:R-:W-:-:S12]  /*1210*/  USHF.R.S32.HI UR40, URZ, 0x6, UR5 ;  /* 0x000000063f287899 */ /* 0x000fd80008011405 */
.L_x_162:
[----:B------:R-:W-:Y:S01]  /*1220*/  LOP3.LUT R0, R18, 0x80, RZ, 0xc0, !PT ;  /* 0x0000008012007812 */ /* 0x000fe200078ec0ff */
[----:B---3--:R-:W3:Y:S01]  /*1230*/  S2UR UR7, SR_CgaCtaId ;  /* 0x00000000000779c3 */ /* 0x008ee20000008800 */
[----:B------:R-:W-:Y:S02]  /*1240*/  UMOV UR6, 0x400 ;  /* 0x0000040000067882 */ /* 0x000fe40000000000 */
[----:B------:R-:W-:-:S06]  /*1250*/  SHF.R.U32.HI R0, RZ, 0x7, R0 ;  /* 0x00000007ff007819 */ /* 0x000fcc0000011600 */
[----:B----4-:R-:W4:Y:S01]  /*1260*/  SHFL.IDX PT, R0, R0, RZ, 0x1f ;  /* 0x00001fff00007589 */ /* 0x010f2200000e0000 */
[----:B---3--:R-:W-:Y:S01]  /*1270*/  ULEA UR6, UR7, UR6, 0x18 ;  /* 0x0000000607067291 */ /* 0x008fe2000f8ec03f */
[----:B----4-:R-:W-:-:S13]  /*1280*/  R2UR UR4, R0 ;  /* 0x00000000000472ca */ /* 0x010fda00000e0000 */
[----:B------:R-:W-:-:S04]  /*1290*/  ULEA.HI UR5, UR4, UR4, URZ, 0x1 ;  /* 0x0000000404057291 */ /* 0x000fc8000f8f083f */
[----:B------:R-:W-:-:S04]  /*12a0*/  ULOP3.LUT UR5, UR5, 0x7fffe, URZ, 0xc0, !UPT ;  /* 0x0007fffe05057892 */ /* 0x000fc8000f8ec03f */
[----:B------:R-:W-:-:S03]  /*12b0*/  UIADD3 UR5, UR4, -UR5, URZ ;  /* 0x8000000504057290 */ /* 0x000fc6000fffe03f */
[----:B------:R-:W-:Y:S01]  /*12c0*/  ULDC UR4, c[0x0][0x28c] ;  /* 0x0000a30000047ab9 */ /* 0x000fe20000000800 */
[----:B------:R-:W-:Y:S01]  /*12d0*/  ULEA UR5, UR5, UR6, 0xd ;  /* 0x0000000605057291 */ /* 0x000fe2000f8e683f */
[----:B------:R-:W-:-:S03]  /*12e0*/  ISETP.LT.AND P0, PT, RZ, UR4, PT ;  /* 0x00000004ff007c0c */ /* 0x000fc6000bf01270 */
[----:B------:R-:W-:-:S04]  /*12f0*/  UIADD3 UR5, UR5, 0x100, URZ ;  /* 0x0000010005057890 */ /* 0x000fc8000fffe03f */
[----:B------:R-:W-:-:S04]  /*1300*/  USHF.R.U32.HI UR5, URZ, 0x4, UR5 ;  /* 0x000000043f057899 */ /* 0x000fc80008011605 */
[----:B------:R-:W-:Y:S02]  /*1310*/  ULOP3.LUT UR41, UR5, 0x3fff, URZ, 0xc0, !UPT ;  /* 0x00003fff05297892 */ /* 0x000fe4000f8ec03f */
[----:B01---5:R-:W-:Y:S10]  /*1320*/  @P0 BRA `(.L_x_17) ;  /* 0x0000000000400947 */ /* 0x023ff40003800000 */
[----:B------:R-:W-:Y:S01]  /*1330*/  MOV R0, 0x0 ;  /* 0x0000000000007802 */ /* 0x000fe20000000f00 */
[----:B------:R-:W-:Y:S01]  /*1340*/  ULDC.64 UR4, c[0x4][0x68] ;  /* 0x01001a0000047ab9 */ /* 0x000fe20000000a00 */
[----:B------:R-:W-:Y:S01]  /*1350*/  ULDC.64 UR6, c[0x4][0x8] ;  /* 0x0100020000067ab9 */ /* 0x000fe20000000a00 */
[----:B01----:R-:W-:Y:S01]  /*1360*/  IMAD.U32 R4, RZ, RZ, UR4 ;  /* 0x00000004ff047e24 */ /* 0x003fe2000f8e00ff */
[----:B------:R0:W1:Y:S01]  /*1370*/  LDC.64 R14, c[0x4][R0] ;  /* 0x01000000000e7b82 */ /* 0x0000620000000a00 */
[----:B------:R-:W-:Y:S01]  /*1380*/  IMAD.U32 R5, RZ, RZ, UR5 ;  /* 0x00000005ff057e24 */ /* 0x000fe2000f8e00ff */
[----:B------:R-:W-:Y:S01]  /*1390*/  ULDC.64 UR4, c[0x4][0x70] ;  /* 0x01001c0000047ab9 */ /* 0x000fe20000000a00 */
[----:B------:R-:W-:Y:S02]  /*13a0*/  IMAD.U32 R10, RZ, RZ, UR6 ;  /* 0x00000006ff0a7e24 */ /* 0x000fe4000f8e00ff */
[----:B------:R-:W-:Y:S02]  /*13b0*/  IMAD.U32 R6, RZ, RZ, UR4 ;  /* 0x00000004ff067e24 */ /* 0x000fe4000f8e00ff */
[----:B------:R-:W-:-:S02]  /*13c0*/  IMAD.U32 R7, RZ, RZ, UR5 ;  /* 0x00000005ff077e24 */ /* 0x000fc4000f8e00ff */
[----:B------:R-:W-:Y:S02]  /*13d0*/  IMAD.U32 R11, RZ, RZ, UR7 ;  /* 0x00000007ff0b7e24 */ /* 0x000fe4000f8e00ff */
[----:B------:R-:W-:Y:S02]  /*13e0*/  IMAD.MOV.U32 R8, RZ, RZ, 0x1e1 ;  /* 0x000001e1ff087424 */ /* 0x000fe400078e00ff */
[----:B------:R-:W-:Y:S02]  /*13f0*/  IMAD.MOV.U32 R12, RZ, RZ, 0x1 ;  /* 0x00000001ff0c7424 */ /* 0x000fe400078e00ff */
[----:B0-----:R-:W-:-:S07]  /*1400*/  IMAD.MOV.U32 R13, RZ, RZ, RZ ;  /* 0x000000ffff0d7224 */ /* 0x001fce00078e00ff */
[----:B------:R-:W-:-:S07]  /*1410*/  LEPC R20, `(.L_x_17) ;  /* 0x000000001014794e */ /* 0x000fce0000000000 */
[----:B-12--5:R-:W-:Y:S05]  /*1420*/  CALL.ABS.NOINC R14 ;  /* 0x000000000e007343 */ /* 0x026fea0003c00000 */
.L_x_17:
[----:B------:R-:W-:-:S13]  /*1430*/  ISETP.NE.AND P0, PT, R106, 0x3, PT ;  /* 0x000000036a00780c */ /* 0x000fda0003f05270 */
[----:B------:R-:W-:Y:S05]  /*1440*/  @!P0 BRA `(.L_x_18) ;  /* 0x0000000000048947 */ /* 0x000fea0003800000 */
[----:B------:R-:W-:Y:S01]  /*1450*/  BPT.TRAP 0x1 ;  /* 0x000000040000795c */ /* 0x000fe20000300000 */
.L_x_18:
[----:B------:R-:W3:Y:S01]  /*1460*/  S2UR UR5, SR_CgaCtaId ;  /* 0x00000000000579c3 */ /* 0x000ee20000008800 */
[----:B------:R-:W-:Y:S01]  /*1470*/  UMOV UR4, 0x400 ;  /* 0x0000040000047882 */ /* 0x000fe20000000000 */
[----:B------:R-:W-:Y:S02]  /*1480*/  IMAD.U32 R0, RZ, RZ, UR38 ;  /* 0x00000026ff007e24 */ /* 0x000fe4000f8e00ff */
[----:B------:R-:W-:-:S03]  /*1490*/  IMAD.U32 R3, RZ, RZ, UR39 ;  /* 0x00000027ff037e24 */ /* 0x000fc6000f8e00ff */
[----:B------:R-:W-:Y:S01]  /*14a0*/  SHF.L.U32 R0, R0, 0x1f, RZ ;  /* 0x0000001f00007819 */ /* 0x000fe200000006ff */
[----:B---3--:R-:W-:-:S06]  /*14b0*/  ULEA UR4, UR5, UR4, 0x18 ;  /* 0x0000000405047291 */ /* 0x008fcc000f8ec03f */
[----:B------:R-:W-:-:S04]  /*14c0*/  IMAD.U32 R6, RZ, RZ, UR4 ;  /* 0x00000004ff067e24 */ /* 0x000fc8000f8e00ff */
[----:B------:R-:W-:-:S04]  /*14d0*/  IMAD R3, R3, 0x8, R6 ;  /* 0x0000000803037824 */ /* 0x000fc800078e0206 */
[----:B------:R3:W4:Y:S01]  /*14e0*/  SYNCS.PHASECHK.TRANS64.TRYWAIT P1, [R3+URZ], R0 ;  /* 0x00000000030075a7 */ /* 0x000722000802017f */
[----:B------:R-:W-:Y:S05]  /*14f0*/  @!P0 BRA `(.L_x_19) ;  /* 0x0000000000048947 */ /* 0x000fea0003800000 */
[----:B------:R-:W-:Y:S01]  /*1500*/  BPT.TRAP 0x1 ;  /* 0x000000040000795c */ /* 0x000fe20000300000 */
.L_x_19:
[----:B----4-:R-:W-:Y:S05]  /*1510*/  @P1 BRA `(.L_x_20) ;  /* 0x0000000000081947 */ /* 0x010fea0003800000 */
[----:B------:R-:W4:Y:S02]  /*1520*/  SYNCS.PHASECHK.TRANS64.TRYWAIT P1, [R3+URZ], R0 ;  /* 0x00000000030075a7 */ /* 0x000f24000802017f */
[----:B----4-:R-:W-:Y:S05]  /*1530*/  @!P1 BRA `(.L_x_21) ;  /* 0x0000007800849947 */ /* 0x010fea0003800000 */
.L_x_20:
[----:B------:R-:W-:-:S04]  /*1540*/  UISETP.LT.AND UP0, UPT, UR40, 0x1, UPT ;  /* 0x000000012800788c */ /* 0x000fc8000bf01270 */
[----:B------:R-:W-:-:S06]  /*1550*/  USEL UR4, UR40, 0x1, UP0 ;  /* 0x0000000128047887 */ /* 0x000fcc0008000000 */
[----:B---34-:R-:W-:Y:S01]  /*1560*/  IMAD.U32 R0, RZ, RZ, UR4 ;  /* 0x00000004ff007e24 */ /* 0x018fe2000f8e00ff */
[----:B------:R-:W-:Y:S05]  /*1570*/  WARPSYNC.ALL ;  /* 0x0000000000007948 */ /* 0x000fea0003800000 */
[----:B------:R-:W-:-:S04]  /*1580*/  IADD3 R0, -R0, UR40, RZ ;  /* 0x0000002800007c10 */ /* 0x000fc8000fffe1ff */
[----:B------:R-:W-:Y:S02]  /*1590*/  ISETP.GE.AND P1, PT, R0, 0x1, PT ;  /* 0x000000010000780c */ /* 0x000fe40003f26270 */
[----:B------:R-:W-:Y:S01]  /*15a0*/  R2UR UR4, R6 ;  /* 0x00000000060472ca */ /* 0x000fe200000e0000 */
[----:B------:R-:W-:Y:S01]  /*15b0*/  WARPGROUP.ARRIVE ;  /* 0x00000000000079c5 */ /* 0x000fe20000000000 */
[----:B------:R-:W-:Y:S01]  /*15c0*/  UMOV UR9, 0x40000040 ;  /* 0x4000004000097882 */ /* 0x000fe20000000000 */
[----:B------:R-:W-:-:S10]  /*15d0*/  UMOV UR11, 0x40000040 ;  /* 0x40000040000b7882 */ /* 0x000fd40000000000 */
[----:B------:R-:W-:-:S04]  /*15e0*/  UIADD3 UR4, UR4, 0x28100, URZ ;  /* 0x0002810004047890 */ /* 0x000fc8000fffe03f */
[----:B------:R-:W-:-:S04]  /*15f0*/  USHF.R.U32.HI UR4, URZ, 0x4, UR4 ;  /* 0x000000043f047899 */ /* 0x000fc80008011604 */
[----:B------:R-:W-:Y:S02]  /*1600*/  ULOP3.LUT UR5, UR4, 0x3fff, URZ, 0xc0, !UPT ;  /* 0x00003fff04057892 */ /* 0x000fe4000f8ec03f */
[----:B------:R-:W-:Y:S02]  /*1610*/  ULOP3.LUT UR4, UR41, 0x10000, URZ, 0xfc, !UPT ;  /* 0x0001000029047892 */ /* 0x000fe4000f8efc3f */
[----:B------:R-:W-:Y:S02]  /*1620*/  ULOP3.LUT UR5, UR5, 0x10000, URZ, 0xfc, !UPT ;  /* 0x0001000005057892 */ /* 0x000fe4000f8efc3f */
[----:B------:R-:W-:Y:S02]  /*1630*/  ULEA UR7, UR39, UR4, 0xb ;  /* 0x0000000427077291 */ /* 0x000fe4000f8e583f */
[----:B------:R-:W-:Y:S02]  /*1640*/  ULEA UR6, UR39, UR5, 0x9 ;  /* 0x0000000527067291 */ /* 0x000fe4000f8e483f */
[----:B------:R-:W-:-:S03]  /*1650*/  UIADD3 UR12, UR7, 0x400, URZ ;  /* 0x00000400070c7890 */ /* 0x000fc6000fffe03f */
[----:B------:R-:W-:Y:S02]  /*1660*/  UMOV UR8, UR7 ;  /* 0x0000000700087c82 */ /* 0x000fe40008000000 */
[----:B------:R-:W-:Y:S02]  /*1670*/  UMOV UR10, UR6 ;  /* 0x00000006000a7c82 */ /* 0x000fe40008000000 */
[----:B------:R-:W-:Y:S01]  /*1680*/  HGMMA.64x64x16.F32 R56, gdesc[UR8], RZ, !UPT, gsb0 ;  /* 0x00e00000083879f0 */ /* 0x000fe2000c0008ff */
[----:B------:R-:W-:Y:S01]  /*1690*/  UMOV UR8, UR12 ;  /* 0x0000000c00087c82 */ /* 0x000fe20008000000 */
[----:B------:R-:W-:Y:S01]  /*16a0*/  UMOV UR9, 0x40000040 ;  /* 0x4000004000097882 */ /* 0x000fe20000000000 */
[----:B------:R-:W-:Y:S01]  /*16b0*/  UIADD3 UR12, UR7, 0x402, URZ ;  /* 0x00000402070c7890 */ /* 0x000fe2000fffe03f */
[----:B------:R-:W-:Y:S02]  /*16c0*/  WARPGROUP.DEPBAR.LE gsb0, 0x0 ;  /* 0x00008000000079c5 */ /* 0x000fe40000010000 */
[----:B------:R-:W-:-:S06]  /*16d0*/  WARPGROUP.ARRIVE ;  /* 0x00000000000079c5 */ /* 0x000fcc0000000000 */
[----:B------:R-:W-:Y:S01]  /*16e0*/  HGMMA.64x64x16.F32 R24, gdesc[UR8], RZ, !UPT, gsb0 ;  /* 0x00e00000081879f0 */ /* 0x000fe2000c0008ff */
[----:B------:R-:W-:Y:S02]  /*16f0*/  UIADD3 UR8, UR7, 0x2, URZ ;  /* 0x0000000207087890 */ /* 0x000fe4000fffe03f */
[----:B------:R-:W-:Y:S01]  /*1700*/  UIADD3 UR10, UR6, 0x2, URZ ;  /* 0x00000002060a7890 */ /* 0x000fe2000fffe03f */
[----:B------:R-:W-:Y:S01]  /*1710*/  UMOV UR9, 0x40000040 ;  /* 0x4000004000097882 */ /* 0x000fe20000000000 */
[----:B------:R-:W-:Y:S01]  /*1720*/  UMOV UR11, 0x40000040 ;  /* 0x40000040000b7882 */ /* 0x000fe20000000000 */
[----:B------:R-:W-:Y:S02]  /*1730*/  WARPGROUP.DEPBAR.LE gsb0, 0x0 ;  /* 0x00008000000079c5 */ /* 0x000fe40000010000 */
[----:B------:R-:W-:-:S06]  /*1740*/  WARPGROUP.ARRIVE ;  /* 0x00000000000079c5 */ /* 0x000fcc0000000000 */
[----:B------:R-:W-:Y:S01]  /*1750*/  HGMMA.64x64x16.F32 R56, gdesc[UR8], R56, gsb0 ;  /* 0x00e00000083879f0 */ /* 0x000fe20008000838 */
[----:B------:R-:W-:Y:S01]  /*1760*/  UMOV UR8, UR12 ;  /* 0x0000000c00087c82 */ /* 0x000fe20008000000 */
[----:B------:R-:W-:Y:S01]  /*1770*/  UMOV UR9, 0x40000040 ;  /* 0x4000004000097882 */ /* 0x000fe20000000000 */
[----:B------:R-:W-:Y:S01]  /*1780*/  UIADD3 UR12, UR7, 0x404, URZ ;  /* 0x00000404070c7890 */ /* 0x000fe2000fffe03f */
[----:B------:R-:W-:Y:S02]  /*1790*/  WARPGROUP.DEPBAR.LE gsb0, 0x0 ;  /* 0x00008000000079c5 */ /* 0x000fe40000010000 */
[----:B------:R-:W-:-:S06]  /*17a0*/  WARPGROUP.ARRIVE ;  /* 0x00000000000079c5 */ /* 0x000fcc0000000000 */
[----:B------:R-:W-:Y:S01]  /*17b0*/  HGMMA.64x64x16.F32 R24, gdesc[UR8], R24, gsb0 ;  /* 0x00e00000081879f0 */ /* 0x000fe20008000818 */
        /* <DEDUP_REMOVED lines=9> */
[----:B------:R-:W-:Y:S02]  /*1850*/  WARPGROUP.DEPBAR.LE gsb0, 0x0 ;  /* 0x00008000000079c5 */ /* 0x000fe40000010000 */
[----:B------:R-:W-:-:S06]  /*1860*/  WARPGROUP.ARRIVE ;  /* 0x00000000000079c5 */ /* 0x000fcc0000000000 */
[----:B------:R-:W-:Y:S01]  /*1870*/  HGMMA.64x64x16.F32 R24, gdesc[UR8], R24, gsb0 ;  /* 0x00e00000081879f0 */ /* 0x000fe20008000818 */
[----:B------:R-:W-:Y:S02]  /*1880*/  UIADD3 UR8, UR7, 0x6, URZ ;  /* 0x0000000607087890 */ /* 0x000fe4000fffe03f */
[----:B------:R-:W-:Y:S01]  /*1890*/  UIADD3 UR10, UR6, 0x6, URZ ;  /* 0x00000006060a7890 */ /* 0x000fe2000fffe03f */
[----:B------:R-:W-:Y:S01]  /*18a0*/  UMOV UR9, 0x40000040 ;  /* 0x4000004000097882 */ /* 0x000fe20000000000 */
[----:B------:R-:W-:Y:S01]  /*18b0*/  UMOV UR11, 0x40000040 ;  /* 0x40000040000b7882 */ /* 0x000fe20000000000 */
[----:B------:R-:W-:Y:S01]  /*18c0*/  UIADD3 UR7, UR7, 0x406, URZ ;  /* 0x0000040607077890 */ /* 0x000fe2000fffe03f */
[----:B------:R-:W-:Y:S02]  /*18d0*/  WARPGROUP.DEPBAR.LE gsb0, 0x0 ;  /* 0x00008000000079c5 */ /* 0x000fe40000010000 */
[----:B------:R-:W-:-:S06]  /*18e0*/  WARPGROUP.ARRIVE ;  /* 0x00000000000079c5 */ /* 0x000fcc0000000000 */
[----:B------:R-:W-:Y:S01]  /*18f0*/  HGMMA.64x64x16.F32 R56, gdesc[UR8], R56, gsb0 ;  /* 0x00e00000083879f0 */ /* 0x000fe20008000838 */
[----:B------:R-:W-:Y:S01]  /*1900*/  UMOV UR8, UR7 ;  /* 0x0000000700087c82 */ /* 0x000fe20008000000 */
[----:B------:R-:W-:Y:S01]  /*1910*/  UMOV UR9, 0x40000040 ;  /* 0x4000004000097882 */ /* 0x000fe20000000000 */
[----:B------:R-:W-:Y:S02]  /*1920*/  WARPGROUP.DEPBAR.LE gsb0, 0x0 ;  /* 0x00008000000079c5 */ /* 0x000fe40000010000 */
[----:B------:R-:W-:-:S06]  /*1930*/  WARPGROUP.ARRIVE ;  /* 0x00000000000079c5 */ /* 0x000fcc0000000000 */
[----:B------:R-:W-:Y:S03]  /*1940*/  HGMMA.64x64x16.F32 R24, gdesc[UR8], R24, gsb0 ;  /* 0x00e00000081879f0 */ /* 0x000fe60008000818 */
[----:B------:R-:W-:Y:S02]  /*1950*/  WARPGROUP.DEPBAR.LE gsb0, 0x0 ;  /* 0x00008000000079c5 */ /* 0x000fe40000010000 */
[----:B------:R-:W-:Y:S05]  /*1960*/  @!P1 BRA `(.L_x_22) ;  /* 0x0000000400849947 */ /* 0x000fea0003800000 */
[----:B------:R-:W-:Y:S02]  /*1970*/  UIADD3 UR6, UR39, 0x1, URZ ;  /* 0x0000000127067890 */ /* 0x000fe4000fffe03f */
[----:B------:R-:W-:Y:S02]  /*1980*/  IMAD.U32 R3, RZ, RZ, UR39 ;  /* 0x00000027ff037e24 */ /* 0x000fe4000f8e00ff */
[----:B------:R-:W-:-:S04]  /*1990*/  UISETP.NE.AND UP0, UPT, UR6, 0x5, UPT ;  /* 0x000000050600788c */ /* 0x000fc8000bf05270 */
[----:B------:R-:W-:Y:S02]  /*19a0*/  USEL UR7, URZ, 0x1, UP0 ;  /* 0x000000013f077887 */ /* 0x000fe40008000000 */
[----:B------:R-:W-:Y:S02]  /*19b0*/  USEL UR6, UR6, URZ, UP0 ;  /* 0x0000003f06067287 */ /* 0x000fe40008000000 */
[----:B------:R-:W-:-:S06]  /*19c0*/  ULOP3.LUT UR7, UR38, UR7, URZ, 0x3c, !UPT ;  /* 0x0000000726077292 */ /* 0x000fcc000f8e3c3f */
[----:B------:R-:W-:-:S07]  /*19d0*/  IMAD.U32 R7, RZ, RZ, UR7 ;  /* 0x00000007ff077e24 */ /* 0x000fce000f8e00ff */
.L_x_29:
[----:B------:R-:W-:Y:S05]  /*19e0*/  @!P0 BRA `(.L_x_23) ;  /* 0x0000000000048947 */ /* 0x000fea0003800000 */
[----:B------:R-:W-:Y:S01]  /*19f0*/  BPT.TRAP 0x1 ;  /* 0x000000040000795c */ /* 0x000fe20000300000 */
.L_x_23:
[----:B------:R-:W3:Y:S01]  /*1a00*/  S2UR UR8, SR_CgaCtaId ;  /* 0x00000000000879c3 */ /* 0x000ee20000008800 */
[----:B------:R-:W-:Y:S01]  /*1a10*/  UMOV UR7, 0x400 ;  /* 0x0000040000077882 */ /* 0x000fe20000000000 */
[----:B01----:R-:W-:Y:S01]  /*1a20*/  IMAD.U32 R5, RZ, RZ, UR6 ;  /* 0x00000006ff057e24 */ /* 0x003fe2000f8e00ff */
[----:B------:R-:W-:Y:S01]  /*1a30*/  SHF.L.U32 R4, R7, 0x1f, RZ ;  /* 0x0000001f07047819 */ /* 0x000fe200000006ff */
[----:B---3--:R-:W-:-:S06]  /*1a40*/  ULEA UR7, UR8, UR7, 0x18 ;  /* 0x0000000708077291 */ /* 0x008fcc000f8ec03f */
[----:B------:R-:W-:-:S04]  /*1a50*/  IMAD.U32 R6, RZ, RZ, UR7 ;  /* 0x00000007ff067e24 */ /* 0x000fc8000f8e00ff */
[----:B------:R-:W-:-:S04]  /*1a60*/  IMAD R5, R5, 0x8, R6 ;  /* 0x0000000805057824 */ /* 0x000fc800078e0206 */
[----:B------:R0:W1:Y:S01]  /*1a70*/  SYNCS.PHASECHK.TRANS64.TRYWAIT P1, [R5+URZ], R4 ;  /* 0x00000004050075a7 */ /* 0x000062000802017f */
[----:B------:R-:W-:Y:S05]  /*1a80*/  @!P0 BRA `(.L_x_24) ;  /* 0x0000000000048947 */ /* 0x000fea0003800000 */
[----:B------:R-:W-:Y:S01]  /*1a90*/  BPT.TRAP 0x1 ;  /* 0x000000040000795c */ /* 0x000fe20000300000 */
.L_x_24:
[----:B-1----:R-:W-:Y:S05]  /*1aa0*/  @P1 BRA `(.L_x_25) ;  /* 0x0000000000081947 */ /* 0x002fea0003800000 */
[----:B------:R-:W1:Y:S02]  /*1ab0*/  SYNCS.PHASECHK.TRANS64.TRYWAIT P1, [R5+URZ], R4 ;  /* 0x00000004050075a7 */ /* 0x000e64000802017f */
[----:B-1----:R-:W-:Y:S05]  /*1ac0*/  @!P1 BRA `(.L_x_26) ;  /* 0x0000007400349947 */ /* 0x002fea0003800000 */
.L_x_25:
[----:B------:R-:W-:Y:S01]  /*1ad0*/  ULEA UR7, UR6, UR5, 0x9 ;  /* 0x0000000506077291 */ /* 0x000fe2000f8e483f */
[----:B------:R-:W-:Y:S01]  /*1ae0*/  WARPGROUP.ARRIVE ;  /* 0x00000000000079c5 */ /* 0x000fe20000000000 */
[----:B------:R-:W-:Y:S01]  /*1af0*/  ULEA UR12, UR6, UR4, 0xb ;  /* 0x00000004060c7291 */ /* 0x000fe2000f8e583f */
[----:B------:R-:W-:Y:S01]  /*1b00*/  UMOV UR11, 0x40000040 ;  /* 0x40000040000b7882 */ /* 0x000fe20000000000 */
[----:B------:R-:W-:Y:S02]  /*1b10*/  UMOV UR9, 0x40000040 ;  /* 0x4000004000097882 */ /* 0x000fe40000000000 */
[----:B------:R-:W-:Y:S01]  /*1b20*/  UIADD3 UR13, UR12, 0x400, URZ ;  /* 0x000004000c0d7890 */ /* 0x000fe2000fffe03f */
[----:B------:R-:W-:Y:S02]  /*1b30*/  UMOV UR10, UR7 ;  /* 0x00000007000a7c82 */ /* 0x000fe40008000000 */
[----:B------:R-:W-:Y:S02]  /*1b40*/  UMOV UR8, UR12 ;  /* 0x0000000c00087c82 */ /* 0x000fe40008000000 */
[----:B------:R-:W-:Y:S01]  /*1b50*/  HGMMA.64x64x16.F32 R56, gdesc[UR8], R56, gsb0 ;  /* 0x00e00000083879f0 */ /* 0x000fe20008000838 */
[----:B------:R-:W-:Y:S01]  /*1b60*/  UMOV UR9, 0x40000040 ;  /* 0x4000004000097882 */ /* 0x000fe20000000000 */
[----:B------:R-:W-:Y:S01]  /*1b70*/  UMOV UR8, UR13 ;  /* 0x0000000d00087c82 */ /* 0x000fe20008000000 */
[----:B------:R-:W-:Y:S01]  /*1b80*/  UIADD3 UR13, UR12, 0x402, URZ ;  /* 0x000004020c0d7890 */ /* 0x000fe2000fffe03f */
[----:B------:R-:W-:-:S02]  /*1b90*/  WARPGROUP.DEPBAR.LE gsb0, 0x0 ;  /* 0x00008000000079c5 */ /* 0x000fc40000010000 */
        /* <DEDUP_REMOVED lines=42> */
[----:B------:R-:W-:Y:S01]  /*1e40*/  BPT.TRAP 0x1 ;  /* 0x000000040000795c */ /* 0x000fe20000300000 */
.L_x_27:
[----:B------:R-:W-:-:S13]  /*1e50*/  ISETP.NE.AND P1, PT, R23, RZ, PT ;  /* 0x000000ff1700720c */ /* 0x000fda0003f25270 */
[----:B01----:R-:W-:-:S04]  /*1e60*/  @P1 IMAD R4, R3, 0x8, R6 ;  /* 0x0000000803041824 */ /* 0x003fc800078e0206 */
[----:B------:R-:W-:-:S05]  /*1e70*/  @P1 VIADD R5, R4, 0x28 ;  /* 0x0000002804051836 */ /* 0x000fca0000000000 */
[----:B------:R-:W-:-:S04]  /*1e80*/  @P1 PRMT R5, R22, 0x654, R5 ;  /* 0x0000065416051816 */ /* 0x000fc80000000005 */
[----:B------:R0:W-:Y:S01]  /*1e90*/  @P1 SYNCS.ARRIVE.TRANS64.RED.A1T0 RZ, [R5+URZ], RZ ;  /* 0x000000ff05ff19a7 */ /* 0x0001e2000810043f */
[----:B------:R-:W-:-:S13]  /*1ea0*/  ISETP.GT.U32.AND P1, PT, R19, 0x1, PT ;  /* 0x000000011300780c */ /* 0x000fda0003f24070 */
[----:B0-----:R-:W-:Y:S05]  /*1eb0*/  @P1 BRA `(.L_x_28) ;  /* 0x0000000000041947 */ /* 0x001fea0003800000 */
[----:B------:R-:W-:Y:S01]  /*1ec0*/  BPT.TRAP 0x1 ;  /* 0x000000040000795c */ /* 0x000fe20000300000 */
.L_x_28:
[----:B------:R-:W-:Y:S01]  /*1ed0*/  UIADD3 UR6, UR6, 0x1, URZ ;  /* 0x0000000106067890 */ /* 0x000fe2000fffe03f */
[C---:B------:R-:W-:Y:S01]  /*1ee0*/  ISETP.GT.AND P2, PT, R0.reuse, 0x1, PT ;  /* 0x000000010000780c */ /* 0x040fe20003f44270 */
[----:B------:R-:W-:Y:S02]  /*1ef0*/  VIADD R3, R3, 0x1 ;  /* 0x0000000103037836 */ /* 0x000fe40000000000 */
[----:B------:R-:W-:Y:S01]  /*1f00*/  UISETP.NE.AND UP0, UPT, UR6, 0x5, UPT ;  /* 0x000000050600788c */ /* 0x000fe2000bf05270 */
[----:B------:R-:W-:Y:S02]  /*1f10*/  VIADD R0, R0, 0xffffffff ;  /* 0xffffffff00007836 */ /* 0x000fe40000000000 */
[C---:B------:R-:W-:Y:S01]  /*1f20*/  ISETP.NE.AND P1, PT, R3.reuse, 0x5, PT ;  /* 0x000000050300780c */ /* 0x040fe20003f25270 */
[----:B------:R-:W-:Y:S02]  /*1f30*/  USEL UR7, URZ, 0x1, UP0 ;  /* 0x000000013f077887 */ /* 0x000fe40008000000 */
[----:B------:R-:W-:Y:S01]  /*1f40*/  USEL UR6, UR6, URZ, UP0 ;  /* 0x0000003f06067287 */ /* 0x000fe20008000000 */
[----:B------:R-:W-:-:S03]  /*1f50*/  SEL R3, R3, RZ, P1 ;  /* 0x000000ff03037207 */ /* 0x000fc60000800000 */
[----:B------:R-:W-:Y:S01]  /*1f60*/  LOP3.LUT R7, R7, UR7, RZ, 0x3c, !PT ;  /* 0x0000000707077c12 */ /* 0x000fe2000f8e3cff */
[----:B------:R-:W-:Y:S07]  /*1f70*/  @P2 BRA `(.L_x_29) ;  /* 0xfffffff800982947 */ /* 0x000fee000383ffff */
.L_x_22:
[----:B------:R-:W3:Y:S02]  /*1f80*/  LDC R0, c[0x0][0x28c] ;  /* 0x0000a300ff007b82 */ /* 0x000ee40000000800 */
[----:B---3--:R-:W-:-:S13]  /*1f90*/  ISETP.GE.AND P1, PT, R0, 0x1, PT ;  /* 0x000000010000780c */ /* 0x008fda0003f26270 */
[----:B------:R-:W-:Y:S05]  /*1fa0*/  @!P1 BRA `(.L_x_30) ;  /* 0x0000000000509947 */ /* 0x000fea0003800000 */
[----:B------:R-:W-:Y:S05]  /*1fb0*/  @!P0 BRA `(.L_x_31) ;  /* 0x0000000000048947 */ /* 0x000fea0003800000 */
[----:B------:R-:W-:Y:S01]  /*1fc0*/  BPT.TRAP 0x1 ;  /* 0x000000040000795c */ /* 0x000fe20000300000 */
.L_x_31:
[----:B------:R-:W-:Y:S01]  /*1fd0*/  ISETP.NE.AND P0, PT, R23, RZ, PT ;  /* 0x000000ff1700720c */ /* 0x000fe20003f05270 */
[----:B------:R-:W-:Y:S01]  /*1fe0*/  BSSY B0, `(.L_x_32) ;  /* 0x000000e000007945 */ /* 0x000fe20003800000 */
[----:B------:R-:W-:-:S11]  /*1ff0*/  ISETP.GT.U32.AND P1, PT, R19, 0x1, PT ;  /* 0x000000011300780c */ /* 0x000fd60003f24070 */
[----:B------:R-:W-:Y:S05]  /*2000*/  @!P0 BRA `(.L_x_33) ;  /* 0x00000000002c8947 */ /* 0x000fea0003800000 */
[----:B------:R-:W-:-:S04]  /*2010*/  UISETP.LT.AND UP0, UPT, UR40, 0x1, UPT ;  /* 0x000000012800788c */ /* 0x000fc8000bf01270 */
[----:B------:R-:W-:-:S04]  /*2020*/  USEL UR6, UR40, 0x1, UP0 ;  /* 0x0000000128067887 */ /* 0x000fc80008000000 */
[----:B------:R-:W-:-:S04]  /*2030*/  UIADD3 UR6, UR39, UR40, -UR6 ;  /* 0x0000002827067290 */ /* 0x000fc8000fffe806 */
[----:B------:R-:W-:-:S04]  /*2040*/  UIMAD.WIDE.U32 UR4, UR6, -0x33333333, URZ ;  /* 0xcccccccd060478a5 */ /* 0x000fc8000f8e003f */
[----:B------:R-:W-:-:S04]  /*2050*/  USHF.R.U32.HI UR4, URZ, 0x2, UR5 ;  /* 0x000000023f047899 */ /* 0x000fc80008011605 */
[----:B------:R-:W-:-:S06]  /*2060*/  UIMAD UR6, UR4, -0x5, UR6 ;  /* 0xfffffffb040678a4 */ /* 0x000fcc000f8e0206 */
[----:B------:R-:W-:-:S04]  /*2070*/  IMAD.U32 R3, RZ, RZ, UR6 ;  /* 0x00000006ff037e24 */ /* 0x000fc8000f8e00ff */
[----:B------:R-:W-:-:S04]  /*2080*/  IMAD R0, R3, 0x8, R6 ;  /* 0x0000000803007824 */ /* 0x000fc800078e0206 */
[----:B------:R-:W-:-:S05]  /*2090*/  VIADD R3, R0, 0x28 ;  /* 0x0000002800037836 */ /* 0x000fca0000000000 */
[----:B------:R-:W-:-:S04]  /*20a0*/  PRMT R3, R22, 0x654, R3 ;  /* 0x0000065416037816 */ /* 0x000fc80000000003 */
[----:B------:R3:W-:Y:S03]  /*20b0*/  SYNCS.ARRIVE.TRANS64.RED.A1T0 RZ, [R3+URZ], RZ ;  /* 0x000000ff03ff79a7 */ /* 0x0007e6000810043f */
.L_x_33:
[----:B------:R-:W-:Y:S05]  /*20c0*/  BSYNC B0 ;  /* 0x0000000000007941 */ /* 0x000fea0003800000 */
.L_x_32:
[----:B------:R-:W-:Y:S05]  /*20d0*/  @P1 BRA `(.L_x_30) ;  /* 0x0000000000041947 */ /* 0x000fea0003800000 */
[----:B------:R-:W-:Y:S01]  /*20e0*/  BPT.TRAP 0x1 ;  /* 0x000000040000795c */ /* 0x000fe20000300000 */
.L_x_30:
[----:B------:R-:W4:Y:S01]  /*20f0*/  LDC R6, c[0x0][0x288] ;  /* 0x0000a200ff067b82 */ /* 0x000f220000000800 */
[--C-:B------:R-:W-:Y:S01]  /*2100*/  SHF.R.U32.HI R0, RZ, 0x2, R18.reuse ;  /* 0x00000002ff007819 */ /* 0x100fe20000011612 */
[----:B------:R-:W-:Y:S01]  /*2110*/  IMAD.SHL.U32 R11, R92, 0x40, RZ ;  /* 0x000000405c0b7824 */ /* 0x000fe200078e00ff */
[----:B01----:R-:W-:Y:S01]  /*2120*/  SHF.R.U32.HI R5, RZ, 0x7, R18 ;  /* 0x00000007ff057819 */ /* 0x003fe20000011612 */
[----:B------:R-:W-:Y:S01]  /*2130*/  UIADD3 UR39, UR40, UR39, URZ ;  /* 0x0000002728277290 */ /* 0x000fe2000fffe03f */
[----:B---3--:R-:W-:Y:S01]  /*2140*/  LOP3.LUT R3, R0, 0x7, RZ, 0xc0, !PT ;  /* 0x0000000700037812 */ /* 0x008fe200078ec0ff */
[----:B------:R-:W-:Y:S01]  /*2150*/  ULDC UR7, c[0x0][0x284] ;  /* 0x0000a10000077ab9 */ /* 0x000fe20000000800 */
[----:B------:R-:W-:Y:S01]  /*2160*/  LOP3.LUT R0, R5, 0x1, RZ, 0xc0, !PT ;  /* 0x0000000105007812 */ /* 0x000fe200078ec0ff */
[----:B------:R-:W-:Y:S01]  /*2170*/  UISETP.GT.U32.AND UP0, UPT, UR39, 0x4, UPT ;  /* 0x000000042700788c */ /* 0x000fe2000bf04070 */
[C---:B------:R-:W-:Y:S01]  /*2180*/  LOP3.LUT R5, R18.reuse, 0x3, RZ, 0xc0, !PT ;  /* 0x0000000312057812 */ /* 0x040fe200078ec0ff */
[----:B------:R-:W-:Y:S01]  /*2190*/  UISETP.GE.U32.AND UP1, UPT, UR40, 0x5, UPT ;  /* 0x000000052800788c */ /* 0x000fe2000bf26070 */
[----:B------:R-:W-:Y:S01]  /*21a0*/  LOP3.LUT R4, R18, 0x60, RZ, 0xc0, !PT ;  /* 0x0000006012047812 */ /* 0x000fe200078ec0ff */
[----:B------:R-:W-:Y:S01]  /*21b0*/  IMAD.SHL.U32 R8, R0, 0x40, RZ ;  /* 0x0000004000087824 */ /* 0x000fe200078e00ff */
[----:B------:R-:W-:Y:S01]  /*21c0*/  UISETP.LT.U32.AND UP0, UPT, UR40, 0x5, UP0 ;  /* 0x000000052800788c */ /* 0x000fe20008701070 */
[----:B------:R-:W-:Y:S01]  /*21d0*/  SHF.R.S32.HI R21, RZ, 0x1f, R89 ;  /* 0x0000001fff157819 */ /* 0x000fe20000011459 */
[----:B------:R-:W-:Y:S01]  /*21e0*/  ULDC.64 UR8, c[0x0][0x5d0] ;  /* 0x0001740000087ab9 */ /* 0x000fe20000000a00 */
[----:B------:R-:W-:Y:S01]  /*21f0*/  SHF.R.U32.HI R4, RZ, 0x1, R4 ;  /* 0x00000001ff047819 */ /* 0x000fe20000011604 */
[----:B------:R-:W-:-:S02]  /*2200*/  UIMAD.WIDE.U32 UR4, UR39, -0x33333333, URZ ;  /* 0xcccccccd270478a5 */ /* 0x000fc4000f8e003f */
[----:B------:R-:W-:Y:S01]  /*2210*/  USEL UR6, URZ, 0x1, !UP0 ;  /* 0x000000013f067887 */ /* 0x000fe2000c000000 */
[--C-:B------:R-:W-:Y:S01]  /*2220*/  IADD3 R7, RZ, -R4, -R3.reuse ;  /* 0x80000004ff077210 */ /* 0x100fe20007ffe803 */
[----:B------:R-:W-:Y:S01]  /*2230*/  USHF.R.U32.HI UR4, URZ, 0x2, UR5 ;  /* 0x000000023f047899 */ /* 0x000fe20008011605 */
[----:B------:R-:W-:Y:S01]  /*2240*/  LOP3.LUT R3, R8, 0x40, R3, 0xe2, !PT ;  /* 0x0000004008037812 */ /* 0x000fe200078ee203 */
[----:B------:R-:W-:Y:S01]  /*2250*/  IMAD R8, R21, UR8, RZ ;  /* 0x0000000815087c24 */ /* 0x000fe2000f8e02ff */
[----:B----4-:R-:W-:Y:S01]  /*2260*/  ISETP.GE.AND P0, PT, R11, R6, PT ;  /* 0x000000060b00720c */ /* 0x010fe20003f06270 */
[----:B------:R-:W-:Y:S01]  /*2270*/  IMAD R10, R5, -0x2, R6 ;  /* 0xfffffffe050a7824 */ /* 0x000fe200078e0206 */
[----:B------:R-:W-:Y:S01]  /*2280*/  ULOP3.LUT UR38, UR38, UR6, URZ, 0x3c, !UPT ;  /* 0x0000000626267292 */ /* 0x000fe2000f8e3c3f */
[----:B------:R-:W-:Y:S01]  /*2290*/  IMAD.SHL.U32 R5, R96, 0x100, RZ ;  /* 0x0000010060057824 */ /* 0x000fe200078e00ff */
[----:B------:R-:W-:Y:S01]  /*22a0*/  UIMAD UR39, UR4, -0x5, UR39 ;  /* 0xfffffffb042778a4 */ /* 0x000fe2000f8e0227 */
[----:B------:R-:W-:Y:S01]  /*22b0*/  IMAD.SHL.U32 R6, R18, 0x2, RZ ;  /* 0x0000000212067824 */ /* 0x000fe200078e00ff */
[----:B------:R-:W-:Y:S01]  /*22c0*/  @UP1 ULOP3.LUT UR38, UR38, 0x1, UR4, 0x78, !UPT ;  /* 0x0000000126261892 */ /* 0x000fe2000f8e7804 */
[----:B------:R-:W-:Y:S01]  /*22d0*/  IMAD R0, R0, -0x40, R7 ;  /* 0xffffffc000007824 */ /* 0x000fe200078e0207 */
[----:B------:R-:W-:Y:S01]  /*22e0*/  ISETP.GE.OR P0, PT, R5, UR7, P0 ;  /* 0x0000000705007c0c */ /* 0x000fe20008706670 */
[----:B------:R-:W-:Y:S01]  /*22f0*/  IMAD.WIDE R96, R96, 0x100, RZ ;  /* 0x0000010060607825 */ /* 0x000fe200078e02ff */
[----:B------:R-:W-:-:S03]  /*2300*/  LOP3.LUT R6, R11, 0x6, R6, 0xf8, !PT ;  /* 0x000000060b067812 */ /* 0x000fc600078ef806 */
[----:B------:R-:W-:Y:S01]  /*2310*/  IMAD R13, R89, UR9, R8 ;  /* 0x00000009590d7c24 */ /* 0x000fe2000f8e0208 */
[----:B------:R-:W-:Y:S02]  /*2320*/  SHF.R.S32.HI R7, RZ, 0x1f, R6 ;  /* 0x0000001fff077819 */ /* 0x000fe40000011406 */
[----:B------:R-:W-:Y:S01]  /*2330*/  LOP3.LUT R113, R96, R3, R4, 0xfe, !PT ;  /* 0x0000000360717212 */ /* 0x000fe200078efe04 */
[----:B------:R-:W-:Y:S01]  /*2340*/  IMAD.IADD R4, R10, 0x1, -R11 ;  /* 0x000000010a047824 */ /* 0x000fe200078e0a0b */
[----:B------:R-:W-:Y:S01]  /*2350*/  IADD3 R3, -R5, UR7, R0 ;  /* 0x0000000705037c10 */ /* 0x000fe2000fffe100 */
[----:B------:R-:W-:-:S04]  /*2360*/  IMAD.WIDE.U32 R8, R89, UR8, R6 ;  /* 0x0000000859087c25 */ /* 0x000fc8000f8e0006 */
[----:B------:R-:W-:Y:S02]  /*2370*/  IMAD.IADD R9, R9, 0x1, R13 ;  /* 0x0000000109097824 */ /* 0x000fe400078e020d */
[----:B------:R-:W-:Y:S01]  /*2380*/  IMAD.MOV.U32 R0, RZ, RZ, -0x1 ;  /* 0xffffffffff007424 */ /* 0x000fe200078e00ff */
[----:B------:R-:W-:Y:S06]  /*2390*/  @P0 BRA `(.L_x_34) ;  /* 0x0000004c00780947 */ /* 0x000fec0003800000 */
[----:B------:R-:W0:Y:S01]  /*23a0*/  LDC.64 R12, c[0x0][0x5c8] ;  /* 0x00017200ff0c7b82 */ /* 0x000e220000000a00 */
[----:B-----5:R-:W-:Y:S01]  /*23b0*/  FSETP.NEU.AND P1, PT, R90, RZ, PT ;  /* 0x000000ff5a00720b */ /* 0x020fe20003f2d000 */
[----:B------:R-:W-:Y:S01]  /*23c0*/  BSSY B0, `(.L_x_34) ;  /* 0x00004db000007945 */ /* 0x000fe20003800000 */
[----:B------:R-:W-:-:S04]  /*23d0*/  ISETP.GT.AND P6, PT, R4, RZ, PT ;  /* 0x000000ff0400720c */ /* 0x000fc80003fc4270 */
[----:B------:R-:W-:Y:S01]  /*23e0*/  ISETP.GT.AND P0, PT, R3, RZ, P6 ;  /* 0x000000ff0300720c */ /* 0x000fe20003704270 */
[-C--:B0-----:R-:W-:Y:S02]  /*23f0*/  IMAD R10, R97, R12.reuse, RZ ;  /* 0x0000000c610a7224 */ /* 0x081fe400078e02ff */
[----:B------:R-:W-:-:S04]  /*2400*/  IMAD.WIDE.U32 R104, R113, R12, R8 ;  /* 0x0000000c71687225 */ /* 0x000fc800078e0008 */
[----:B------:R-:W-:-:S04]  /*2410*/  IMAD R5, R113, R13, R10 ;  /* 0x0000000d71057224 */ /* 0x000fc800078e020a */
[----:B------:R-:W-:Y:S01]  /*2420*/  IMAD.IADD R95, R105, 0x1, R5 ;  /* 0x00000001695f7824 */ /* 0x000fe200078e0205 */
[----:B------:R-:W-:Y:S06]  /*2430*/  @!P1 BRA `(.L_x_35) ;  /* 0x0000003400749947 */ /* 0x000fec0003800000 */
[----:B------:R-:W0:Y:S01]  /*2440*/  LDC.64 R14, c[0x0][0x5b8] ;  /* 0x00016e00ff0e7b82 */ /* 0x000e220000000a00 */
[----:B------:R-:W-:-:S07]  /*2450*/  ULDC.64 UR4, c[0x0][0x5c0] ;  /* 0x0001700000047ab9 */ /* 0x000fce0000000a00 */
[----:B------:R-:W1:Y:S08]  /*2460*/  LDC.64 R98, c[0x0][0x5b0] ;  /* 0x00016c00ff627b82 */ /* 0x000e700000000a00 */
[----:B------:R-:W3:Y:S01]  /*2470*/  LDC.64 R10, c[0x0][0x5a8] ;  /* 0x00016a00ff0a7b82 */ /* 0x000ee20000000a00 */
[-C--:B0-----:R-:W-:Y:S02]  /*2480*/  IMAD R8, R21, R14.reuse, RZ ;  /* 0x0000000e15087224 */ /* 0x081fe400078e02ff */
[----:B------:R-:W-:-:S04]  /*2490*/  IMAD.WIDE.U32 R20, R89, R14, R6 ;  /* 0x0000000e59147225 */ /* 0x000fc800078e0006 */
[----:B--2---:R-:W-:Y:S02]  /*24a0*/  IMAD R91, R89, R15, R8 ;  /* 0x0000000f595b7224 */ /* 0x004fe400078e0208 */
[-C--:B-1----:R-:W-:Y:S02]  /*24b0*/  IMAD R8, R97, R98.reuse, RZ ;  /* 0x0000006261087224 */ /* 0x082fe400078e02ff */
[----:B------:R-:W-:Y:S02]  /*24c0*/  IMAD.IADD R93, R21, 0x1, R91 ;  /* 0x00000001155d7824 */ /* 0x000fe400078e025b */
[----:B------:R-:W-:Y:S02]  /*24d0*/  IMAD.MOV.U32 R92, RZ, RZ, R20 ;  /* 0x000000ffff5c7224 */ /* 0x000fe400078e0014 */
[C---:B------:R-:W-:Y:S02]  /*24e0*/  IMAD R109, R113.reuse, R99, R8 ;  /* 0x00000063716d7224 */ /* 0x040fe400078e0208 */
[----:B------:R-:W-:-:S04]  /*24f0*/  IMAD.WIDE.U32 R8, R113, R98, R92 ;  /* 0x0000006271087225 */ /* 0x000fc800078e005c */
[----:B------:R-:W-:Y:S01]  /*2500*/  IMAD.IADD R5, R9, 0x1, R109 ;  /* 0x0000000109057824 */ /* 0x000fe200078e026d */
[----:B---3--:R-:W-:-:S04]  /*2510*/  LEA R100, P1, R8, R10, 0x1 ;  /* 0x0000000a08647211 */ /* 0x008fc800078208ff */
[----:B------:R-:W-:-:S05]  /*2520*/  LEA.HI.X R101, R8, R11, R5, 0x1, P1 ;  /* 0x0000000b08657211 */ /* 0x000fca00008f0c05 */
[----:B------:R-:W2:Y:S01]  /*2530*/  @P0 LDG.E.LTC128B.U16 R5, desc[UR36][R100.64] ;  /* 0x0000002464050981 */ /* 0x000ea2000c1e1520 */
[----:B------:R-:W-:Y:S01]  /*2540*/  LEA R94, P1, R104, UR4, 0x1 ;  /* 0x00000004685e7c11 */ /* 0x000fe2000f8208ff */
[----:B------:R-:W-:Y:S01]  /*2550*/  IMAD.WIDE.U32 R8, R113, R98, R6 ;  /* 0x0000006271087225 */ /* 0x000fe200078e0006 */
[----:B------:R-:W-:Y:S01]  /*2560*/  ISETP.GT.AND P4, PT, R4, 0x1, PT ;  /* 0x000000010400780c */ /* 0x000fe20003f84270 */
[----:B------:R-:W-:Y:S01]  /*2570*/  BSSY B1, `(.L_x_36) ;  /* 0x0000012000017945 */ /* 0x000fe20003800000 */
[----:B------:R-:W-:Y:S01]  /*2580*/  LEA.HI.X R95, R104, UR5, R95, 0x1, P1 ;  /* 0x00000005685f7c11 */ /* 0x000fe200088f0c5f */
[----:B------:R-:W-:Y:S01]  /*2590*/  IMAD.IADD R9, R109, 0x1, R9 ;  /* 0x000000016d097824 */ /* 0x000fe200078e0209 */
[----:B------:R-:W-:Y:S02]  /*25a0*/  ISETP.GT.AND P1, PT, R3, RZ, P4 ;  /* 0x000000ff0300720c */ /* 0x000fe40002724270 */
[----:B------:R-:W-:Y:S01]  /*25b0*/  P2R R107, PR, RZ, 0x10 ;  /* 0x00000010ff6b7803 */ /* 0x000fe20000000000 */
[----:B------:R-:W-:-:S04]  /*25c0*/  IMAD.WIDE.U32 R102, R89, R14, R8 ;  /* 0x0000000e59667225 */ /* 0x000fc800078e0008 */
[----:B------:R-:W-:Y:S01]  /*25d0*/  IMAD.IADD R9, R91, 0x1, R103 ;  /* 0x000000015b097824 */ /* 0x000fe200078e0267 */
[----:B------:R-:W-:Y:S02]  /*25e0*/  LEA R8, P2, R102, R10, 0x1 ;  /* 0x0000000a66087211 */ /* 0x000fe400078408ff */
[----:B------:R-:W-:Y:S02]  /*25f0*/  SHF.L.U64.HI R103, R98, 0x3, R99 ;  /* 0x0000000362677819 */ /* 0x000fe40000010263 */
[----:B------:R-:W-:Y:S01]  /*2600*/  LEA.HI.X R9, R102, R11, R9, 0x1, P2 ;  /* 0x0000000b66097211 */ /* 0x000fe200010f0c09 */
[----:B------:R-:W-:Y:S02]  /*2610*/  IMAD.SHL.U32 R102, R98, 0x8, RZ ;  /* 0x0000000862667824 */ /* 0x000fe400078e00ff */
[----:B--2---:R-:W-:-:S05]  /*2620*/  HADD2.F32 R15, -RZ, R5.H0_H0 ;  /* 0x20000005ff0f7230 */ /* 0x004fca0000004100 */
[----:B------:R-:W-:-:S04]  /*2630*/  FMUL R15, R15, R90 ;  /* 0x0000005a0f0f7220 */ /* 0x000fc80000400000 */
[----:B------:R-:W-:-:S05]  /*2640*/  FFMA R15, R56, R88, R15 ;  /* 0x00000058380f7223 */ /* 0x000fca000000000f */
[----:B------:R-:W-:-:S05]  /*2650*/  F2FP.F16.F32.PACK_AB R15, RZ, R15 ;  /* 0x0000000fff0f723e */ /* 0x000fca00000000ff */
[----:B------:R0:W-:Y:S01]  /*2660*/  @P0 STG.E.U16 desc[UR36][R94.64], R15 ;  /* 0x0000000f5e000986 */ /* 0x0001e2000c101524 */
[----:B------:R-:W-:Y:S05]  /*2670*/  @!P1 BRA `(.L_x_37) ;  /* 0x0000000000049947 */ /* 0x000fea0003800000 */
[----:B------:R1:W5:Y:S02]  /*2680*/  LDG.E.LTC128B.U16 R5, desc[UR36][R8.64+0x2] ;  /* 0x0000022408057981 */ /* 0x000364000c1e1520 */
.L_x_37:
[----:B------:R-:W-:Y:S05]  /*2690*/  BSYNC B1 ;  /* 0x0000000000017941 */ /* 0x000fea0003800000 */
.L_x_36:
[----:B0----5:R-:W-:Y:S01]  /*26a0*/  HADD2.F32 R15, -RZ, R5.H0_H0 ;  /* 0x20000005ff0f7230 */ /* 0x021fe20000004100 */
[----:B------:R-:W-:Y:S01]  /*26b0*/  ISETP.GT.AND P0, PT, R3, 0x8, P6 ;  /* 0x000000080300780c */ /* 0x000fe20003704270 */
[----:B------:R-:W-:-:S04]  /*26c0*/  IMAD.WIDE.U32 R104, R113, R98, R102 ;  /* 0x0000006271687225 */ /* 0x000fc800078e0066 */
[----:B------:R-:W-:Y:S01]  /*26d0*/  FMUL R56, R15, R90 ;  /* 0x0000005a0f387220 */ /* 0x000fe20000400000 */
[----:B------:R-:W-:Y:S01]  /*26e0*/  IMAD.IADD R109, R109, 0x1, R105 ;  /* 0x000000016d6d7824 */ /* 0x000fe200078e0269 */
[----:B------:R-:W-:Y:S02]  /*26f0*/  IADD3 R15, P2, R20, R104, RZ ;  /* 0x00000068140f7210 */ /* 0x000fe40007f5e0ff */
[----:B------:R-:W-:-:S03]  /*2700*/  FFMA R57, R57, R88, R56 ;  /* 0x0000005839397223 */ /* 0x000fc60000000038 */
[----:B------:R-:W-:Y:S01]  /*2710*/  IMAD.X R100, R109, 0x1, R93, P2 ;  /* 0x000000016d647824 */ /* 0x000fe200010e065d */
[C---:B------:R-:W-:Y:S02]  /*2720*/  LEA R56, P2, R15.reuse, R10, 0x1 ;  /* 0x0000000a0f387211 */ /* 0x040fe400078408ff */
[----:B------:R-:W-:Y:S02]  /*2730*/  F2FP.F16.F32.PACK_AB R101, RZ, R57 ;  /* 0x00000039ff65723e */ /* 0x000fe400000000ff */
[----:B------:R-:W-:Y:S02]  /*2740*/  LEA.HI.X R57, R15, R11, R100, 0x1, P2 ;  /* 0x0000000b0f397211 */ /* 0x000fe400010f0c64 */
[----:B------:R-:W-:Y:S01]  /*2750*/  PRMT R15, R5, 0x7610, R15 ;  /* 0x00007610050f7816 */ /* 0x000fe2000000000f */
[----:B------:R0:W-:Y:S05]  /*2760*/  @P1 STG.E.U16 desc[UR36][R94.64+0x2], R101 ;  /* 0x000002655e001986 */ /* 0x0001ea000c101524 */
[----:B------:R2:W3:Y:S01]  /*2770*/  @P0 LDG.E.LTC128B.U16 R15, desc[UR36][R56.64] ;  /* 0x00000024380f0981 */ /* 0x0004e2000c1e1520 */
[----:B------:R-:W-:Y:S01]  /*2780*/  IADD3 R104, P1, R6, R104, RZ ;  /* 0x0000006806687210 */ /* 0x000fe20007f3e0ff */
[----:B------:R-:W-:Y:S01]  /*2790*/  BSSY B1, `(.L_x_38) ;  /* 0x0000012000017945 */ /* 0x000fe20003800000 */
[----:B------:R-:W-:-:S03]  /*27a0*/  SHF.L.U64.HI R111, R12, 0x4, R13 ;  /* 0x000000040c6f7819 */ /* 0x000fc6000001020d */
[----:B------:R-:W-:Y:S01]  /*27b0*/  IMAD.X R105, R7, 0x1, R109, P1 ;  /* 0x0000000107697824 */ /* 0x000fe200008e066d */
[----:B------:R-:W-:Y:S01]  /*27c0*/  ISETP.GT.AND P1, PT, R3, 0x8, P4 ;  /* 0x000000080300780c */ /* 0x000fe20002724270 */
[----:B------:R-:W-:Y:S02]  /*27d0*/  IMAD.SHL.U32 R109, R12, 0x10, RZ ;  /* 0x000000100c6d7824 */ /* 0x000fe400078e00ff */
[----:B------:R-:W-:-:S03]  /*27e0*/  IMAD.WIDE.U32 R104, R89, R14, R104 ;  /* 0x0000000e59687225 */ /* 0x000fc600078e0068 */
[----:B------:R-:W-:Y:S02]  /*27f0*/  IADD3 R100, P2, R109, R94, RZ ;  /* 0x0000005e6d647210 */ /* 0x000fe40007f5e0ff */
[----:B--2---:R-:W-:-:S03]  /*2800*/  LEA R56, P3, R104, R10, 0x1 ;  /* 0x0000000a68387211 */ /* 0x004fc600078608ff */
[----:B0-----:R-:W-:Y:S02]  /*2810*/  IMAD.X R101, R111, 0x1, R95, P2 ;  /* 0x000000016f657824 */ /* 0x001fe400010e065f */
[----:B---3--:R-:W-:-:S05]  /*2820*/  HADD2.F32 R5, -RZ, R15.H0_H0 ;  /* 0x2000000fff057230 */ /* 0x008fca0000004100 */
[----:B------:R-:W-:-:S04]  /*2830*/  FMUL R5, R5, R90 ;  /* 0x0000005a05057220 */ /* 0x000fc80000400000 */
[----:B------:R-:W-:Y:S01]  /*2840*/  FFMA R5, R58, R88, R5 ;  /* 0x000000583a057223 */ /* 0x000fe20000000005 */
[----:B------:R-:W-:-:S04]  /*2850*/  IMAD.IADD R58, R91, 0x1, R105 ;  /* 0x000000015b3a7824 */ /* 0x000fc800078e0269 */
[----:B------:R-:W-:Y:S02]  /*2860*/  F2FP.F16.F32.PACK_AB R5, RZ, R5 ;  /* 0x00000005ff05723e */ /* 0x000fe400000000ff */
[----:B------:R-:W-:-:S03]  /*2870*/  LEA.HI.X R57, R104, R11, R58, 0x1, P3 ;  /* 0x0000000b68397211 */ /* 0x000fc600018f0c3a */
[----:B------:R0:W-:Y:S01]  /*2880*/  @P0 STG.E.U16 desc[UR36][R100.64], R5 ;  /* 0x0000000564000986 */ /* 0x0001e2000c101524 */
[----:B------:R-:W-:Y:S05]  /*2890*/  @!P1 BRA `(.L_x_39) ;  /* 0x0000000000049947 */ /* 0x000fea0003800000 */
[----:B------:R2:W5:Y:S02]  /*28a0*/  LDG.E.LTC128B.U16 R15, desc[UR36][R56.64+0x2] ;  /* 0x00000224380f7981 */ /* 0x000564000c1e1520 */
.L_x_39:
[----:B------:R-:W-:Y:S05]  /*28b0*/  BSYNC B1 ;  /* 0x0000000000017941 */ /* 0x000fea0003800000 */
.L_x_38:
[----:B0----5:R-:W-:Y:S01]  /*28c0*/  HADD2.F32 R5, -RZ, R15.H0_H0 ;  /* 0x2000000fff057230 */ /* 0x021fe20000004100 */
[----:B------:R-:W-:Y:S01]  /*28d0*/  ISETP.GT.AND P4, PT, R4, 0x8, PT ;  /* 0x000000080400780c */ /* 0x000fe20003f84270 */
[----:B------:R-:W-:Y:S01]  /*28e0*/  BSSY B1, `(.L_x_40) ;  /* 0x000000d000017945 */ /* 0x000fe20003800000 */
[----:B------:R-:W-:Y:S02]  /*28f0*/  PRMT R104, R15, 0x7610, R104 ;  /* 0x000076100f687816 */ /* 0x000fe40000000068 */
[----:B------:R-:W-:Y:S01]  /*2900*/  FMUL R58, R5, R90 ;  /* 0x0000005a053a7220 */ /* 0x000fe20000400000 */
[----:B------:R-:W-:Y:S02]  /*2910*/  ISETP.GT.AND P0, PT, R3, RZ, P4 ;  /* 0x000000ff0300720c */ /* 0x000fe40002704270 */
[----:B------:R-:W-:Y:S01]  /*2920*/  P2R R108, PR, RZ, 0x10 ;  /* 0x00000010ff6c7803 */ /* 0x000fe20000000000 */
[----:B------:R-:W-:Y:S01]  /*2930*/  FFMA R58, R59, R88, R58 ;  /* 0x000000583b3a7223 */ /* 0x000fe2000000003a */
[----:B------:R-:W-:-:S04]  /*2940*/  IMAD.MOV.U32 R59, RZ, RZ, R101 ;  /* 0x000000ffff3b7224 */ /* 0x000fc800078e0065 */
[----:B------:R-:W-:-:S04]  /*2950*/  F2FP.F16.F32.PACK_AB R58, RZ, R58 ;  /* 0x0000003aff3a723e */ /* 0x000fc800000000ff */
[----:B------:R-:W-:Y:S01]  /*2960*/  PRMT R5, R58, 0x7610, R5 ;  /* 0x000076103a057816 */ /* 0x000fe20000000005 */
[----:B------:R-:W-:-:S05]  /*2970*/  IMAD.MOV.U32 R58, RZ, RZ, R100 ;  /* 0x000000ffff3a7224 */ /* 0x000fca00078e0064 */
[----:B------:R0:W-:Y:S01]  /*2980*/  @P1 STG.E.U16 desc[UR36][R58.64+0x2], R5 ;  /* 0x000002053a001986 */ /* 0x0001e2000c101524 */
[----:B------:R-:W-:Y:S05]  /*2990*/  @!P0 BRA `(.L_x_41) ;  /* 0x0000000000048947 */ /* 0x000fea0003800000 */
[----:B------:R3:W5:Y:S02]  /*29a0*/  LDG.E.LTC128B.U16 R104, desc[UR36][R8.64+0x10] ;  /* 0x0000102408687981 */ /* 0x000764000c1e1520 */
.L_x_41:
[----:B------:R-:W-:Y:S05]  /*29b0*/  BSYNC B1 ;  /* 0x0000000000017941 */ /* 0x000fea0003800000 */
.L_x_40:
[----:B-----5:R-:W-:Y:S01]  /*29c0*/  HADD2.F32 R15, -RZ, R104.H0_H0 ;  /* 0x20000068ff0f7230 */ /* 0x020fe20000004100 */
[----:B------:R-:W-:Y:S01]  /*29d0*/  ISETP.GT.AND P3, PT, R4, 0x9, PT ;  /* 0x000000090400780c */ /* 0x000fe20003f64270 */
[C---:B0-----:R-:W-:Y:S01]  /*29e0*/  IMAD.SHL.U32 R5, R12.reuse, 0x100, RZ ;  /* 0x000001000c057824 */ /* 0x041fe200078e00ff */
[----:B------:R-:W-:Y:S02]  /*29f0*/  BSSY B1, `(.L_x_42) ;  /* 0x000000c000017945 */ /* 0x000fe40003800000 */
[----:B------:R-:W-:Y:S01]  /*2a00*/  FMUL R105, R15, R90 ;  /* 0x0000005a0f697220 */ /* 0x000fe20000400000 */
[----:B------:R-:W-:Y:S02]  /*2a10*/  SHF.L.U64.HI R15, R12, 0x8, R13 ;  /* 0x000000080c0f7819 */ /* 0x000fe4000001020d */
[----:B------:R-:W-:Y:S01]  /*2a20*/  IADD3 R12, P1, P2, R5, R94, R109 ;  /* 0x0000005e050c7210 */ /* 0x000fe20007a3e06d */
[----:B------:R-:W-:Y:S01]  /*2a30*/  FFMA R105, R60, R88, R105 ;  /* 0x000000583c697223 */ /* 0x000fe20000000069 */
[----:B------:R-:W-:-:S02]  /*2a40*/  P2R R109, PR, RZ, 0x8 ;  /* 0x00000008ff6d7803 */ /* 0x000fc40000000000 */
[----:B------:R-:W-:Y:S02]  /*2a50*/  IADD3.X R13, R15, R95, R111, P1, P2 ;  /* 0x0000005f0f0d7210 */ /* 0x000fe40000fe446f */
[----:B------:R-:W-:Y:S02]  /*2a60*/  F2FP.F16.F32.PACK_AB R105, RZ, R105 ;  /* 0x00000069ff69723e */ /* 0x000fe400000000ff */
[----:B------:R-:W-:-:S03]  /*2a70*/  ISETP.GT.AND P1, PT, R3, RZ, P3 ;  /* 0x000000ff0300720c */ /* 0x000fc60001f24270 */
[----:B------:R0:W-:Y:S10]  /*2a80*/  @P0 STG.E.U16 desc[UR36][R94.64+0x10], R105 ;  /* 0x000010695e000986 */ /* 0x0001f4000c101524 */
[----:B------:R-:W-:Y:S05]  /*2a90*/  @!P1 BRA `(.L_x_43) ;  /* 0x0000000000049947 */ /* 0x000fea0003800000 */
[----:B------:R4:W5:Y:S02]  /*2aa0*/  LDG.E.LTC128B.U16 R104, desc[UR36][R8.64+0x12] ;  /* 0x0000122408687981 */ /* 0x000964000c1e1520 */
.L_x_43:
[----:B------:R-:W-:Y:S05]  /*2ab0*/  BSYNC B1 ;  /* 0x0000000000017941 */ /* 0x000fea0003800000 */
.L_x_42:
[----:B0----5:R-:W-:Y:S01]  /*2ac0*/  HADD2.F32 R105, -RZ, R104.H0_H0 ;  /* 0x20000068ff697230 */ /* 0x021fe20000004100 */
[----:B------:R-:W-:Y:S01]  /*2ad0*/  ISETP.GT.AND P0, PT, R3, 0x8, P4 ;  /* 0x000000080300780c */ /* 0x000fe20002704270 */
[----:B------:R-:W-:Y:S03]  /*2ae0*/  BSSY B1, `(.L_x_44) ;  /* 0x000000a000017945 */ /* 0x000fe60003800000 */
[----:B------:R-:W-:-:S04]  /*2af0*/  FMUL R60, R105, R90 ;  /* 0x0000005a693c7220 */ /* 0x000fc80000400000 */
[----:B------:R-:W-:Y:S01]  /*2b00*/  FFMA R60, R61, R88, R60 ;  /* 0x000000583d3c7223 */ /* 0x000fe2000000003c */
[----:B------:R-:W-:-:S04]  /*2b10*/  @P1 IMAD.MOV.U32 R61, RZ, RZ, R95 ;  /* 0x000000ffff3d1224 */ /* 0x000fc800078e005f */
[----:B------:R-:W-:-:S04]  /*2b20*/  F2FP.F16.F32.PACK_AB R60, RZ, R60 ;  /* 0x0000003cff3c723e */ /* 0x000fc800000000ff */
[----:B------:R-:W-:Y:S01]  /*2b30*/  PRMT R105, R60, 0x7610, R105 ;  /* 0x000076103c697816 */ /* 0x000fe20000000069 */
[----:B------:R-:W-:-:S05]  /*2b40*/  @P1 IMAD.MOV.U32 R60, RZ, RZ, R94 ;  /* 0x000000ffff3c1224 */ /* 0x000fca00078e005e */
[----:B------:R0:W-:Y:S01]  /*2b50*/  @P1 STG.E.U16 desc[UR36][R60.64+0x12], R105 ;  /* 0x000012693c001986 */ /* 0x0001e2000c101524 */
[----:B------:R-:W-:Y:S05]  /*2b60*/  @!P0 BRA `(.L_x_45) ;  /* 0x0000000000048947 */ /* 0x000fea0003800000 */
[----:B------:R0:W5:Y:S02]  /*2b70*/  LDG.E.LTC128B.U16 R104, desc[UR36][R56.64+0x10] ;  /* 0x0000102438687981 */ /* 0x000164000c1e1520 */
.L_x_45:
[----:B------:R-:W-:Y:S05]  /*2b80*/  BSYNC B1 ;  /* 0x0000000000017941 */ /* 0x000fea0003800000 */
.L_x_44:
[----:B0----5:R-:W-:Y:S01]  /*2b90*/  HADD2.F32 R61, -RZ, R104.H0_H0 ;  /* 0x20000068ff3d7230 */ /* 0x021fe20000004100 */
[----:B------:R-:W-:Y:S01]  /*2ba0*/  ISETP.GT.AND P1, PT, R3, 0x8, P3 ;  /* 0x000000080300780c */ /* 0x000fe20001f24270 */
[----:B------:R-:W-:Y:S03]  /*2bb0*/  BSSY B1, `(.L_x_46) ;  /* 0x0000007000017945 */ /* 0x000fe60003800000 */
[----:B------:R-:W-:-:S04]  /*2bc0*/  FMUL R61, R61, R90 ;  /* 0x0000005a3d3d7220 */ /* 0x000fc80000400000 */
[----:B------:R-:W-:-:S05]  /*2bd0*/  FFMA R61, R62, R88, R61 ;  /* 0x000000583e3d7223 */ /* 0x000fca000000003d */
[----:B------:R-:W-:-:S05]  /*2be0*/  F2FP.F16.F32.PACK_AB R61, RZ, R61 ;  /* 0x0000003dff3d723e */ /* 0x000fca00000000ff */
[----:B------:R0:W-:Y:S01]  /*2bf0*/  @P0 STG.E.U16 desc[UR36][R58.64+0x10], R61 ;  /* 0x0000103d3a000986 */ /* 0x0001e2000c101524 */
[----:B------:R-:W-:Y:S05]  /*2c00*/  @!P1 BRA `(.L_x_47) ;  /* 0x0000000000049947 */ /* 0x000fea0003800000 */
[----:B------:R0:W5:Y:S02]  /*2c10*/  LDG.E.LTC128B.U16 R104, desc[UR36][R56.64+0x12] ;  /* 0x0000122438687981 */ /* 0x000164000c1e1520 */
.L_x_47:
[----:B------:R-:W-:Y:S05]  /*2c20*/  BSYNC B1 ;  /* 0x0000000000017941 */ /* 0x000fea0003800000 */
.L_x_46:
[----:B0----5:R-:W-:Y:S01]  /*2c30*/  HADD2.F32 R61, -RZ, R104.H0_H0 ;  /* 0x20000068ff3d7230 */ /* 0x021fe20000004100 */
[----:B------:R-:W-:Y:S01]  /*2c40*/  IADD3 R113, P0, R113, 0x80, RZ ;  /* 0x0000008071717810 */ /* 0x000fe20007f1e0ff */
[----:B------:R-:W-:Y:S01]  /*2c50*/  BSSY B1, `(.L_x_48) ;  /* 0x000000b000017945 */ /* 0x000fe20003800000 */
[----:B------:R-:W-:Y:S02]  /*2c60*/  ISETP.GT.AND P2, PT, R4, 0x10, PT ;  /* 0x000000100400780c */ /* 0x000fe40003f44270 */
[----:B------:R-:W-:Y:S01]  /*2c70*/  FMUL R60, R61, R90 ;  /* 0x0000005a3d3c7220 */ /* 0x000fe20000400000 */
[----:B------:R-:W-:Y:S01]  /*2c80*/  IMAD.X R97, RZ, RZ, R97, P0 ;  /* 0x000000ffff617224 */ /* 0x000fe200000e0661 */
[----:B------:R-:W-:Y:S02]  /*2c90*/  ISETP.GT.AND P0, PT, R3, RZ, P2 ;  /* 0x000000ff0300720c */ /* 0x000fe40001704270 */
[----:B------:R-:W-:Y:S01]  /*2ca0*/  FFMA R60, R63, R88, R60 ;  /* 0x000000583f3c7223 */ /* 0x000fe2000000003c */
[----:B------:R-:W-:-:S04]  /*2cb0*/  P2R R105, PR, RZ, 0x4 ;  /* 0x00000004ff697803 */ /* 0x000fc80000000000 */
[----:B------:R-:W-:-:S05]  /*2cc0*/  F2FP.F16.F32.PACK_AB R60, RZ, R60 ;  /* 0x0000003cff3c723e */ /* 0x000fca00000000ff */
[----:B------:R0:W-:Y:S01]  /*2cd0*/  @P1 STG.E.U16 desc[UR36][R58.64+0x12], R60 ;  /* 0x0000123c3a001986 */ /* 0x0001e2000c101524 */
[----:B------:R-:W-:Y:S05]  /*2ce0*/  @!P0 BRA `(.L_x_49) ;  /* 0x0000000000048947 */ /* 0x000fea0003800000 */
[----:B------:R0:W5:Y:S02]  /*2cf0*/  LDG.E.LTC128B.U16 R104, desc[UR36][R8.64+0x20] ;  /* 0x0000202408687981 */ /* 0x000164000c1e1520 */
.L_x_49:
[----:B------:R-:W-:Y:S05]  /*2d00*/  BSYNC B1 ;  /* 0x0000000000017941 */ /* 0x000fea0003800000 */
.L_x_48:
[----:B-----5:R-:W-:Y:S01]  /*2d10*/  HADD2.F32 R21, -RZ, R104.H0_H0 ;  /* 0x20000068ff157230 */ /* 0x020fe20000004100 */
[----:B------:R-:W-:Y:S01]  /*2d20*/  ISETP.GT.AND P1, PT, R4, 0x11, PT ;  /* 0x000000110400780c */ /* 0x000fe20003f24270 */
[-C--:B0-----:R-:W-:Y:S01]  /*2d30*/  IMAD R60, R97, R98.reuse, RZ ;  /* 0x00000062613c7224 */ /* 0x081fe200078e02ff */
[----:B------:R-:W-:Y:S01]  /*2d40*/  BSSY B1, `(.L_x_50) ;  /* 0x0000021000017945 */ /* 0x000fe20003800000 */
[----:B------:R-:W-:-:S04]  /*2d50*/  IMAD.WIDE.U32 R62, R113, R98, R6 ;  /* 0x00000062713e7225 */ /* 0x000fc800078e0006 */
[----:B------:R-:W-:Y:S01]  /*2d60*/  FMUL R21, R21, R90 ;  /* 0x0000005a15157220 */ /* 0x000fe20000400000 */
[----:B------:R-:W-:-:S03]  /*2d70*/  IMAD R111, R113, R99, R60 ;  /* 0x00000063716f7224 */ /* 0x000fc600078e023c */
[----:B------:R-:W-:Y:S01]  /*2d80*/  FFMA R21, R64, R88, R21 ;  /* 0x0000005840157223 */ /* 0x000fe20000000015 */
[----:B------:R-:W-:-:S04]  /*2d90*/  IMAD.WIDE.U32 R60, R113, R98, R92 ;  /* 0x00000062713c7225 */ /* 0x000fc800078e005c */
[----:B------:R-:W-:Y:S01]  /*2da0*/  F2FP.F16.F32.PACK_AB R21, RZ, R21 ;  /* 0x00000015ff15723e */ /* 0x000fe200000000ff */
[----:B------:R-:W-:Y:S02]  /*2db0*/  IMAD.IADD R63, R111, 0x1, R63 ;  /* 0x000000016f3f7824 */ /* 0x000fe400078e023f */
[----:B------:R-:W-:Y:S01]  /*2dc0*/  IMAD.WIDE.U32 R98, R113, R98, R102 ;  /* 0x0000006271627225 */ /* 0x000fe200078e0066 */
[----:B------:R-:W-:-:S03]  /*2dd0*/  PRMT R97, R21, 0x7610, R97 ;  /* 0x0000761015617816 */ /* 0x000fc60000000061 */
[----:B------:R-:W-:Y:S02]  /*2de0*/  IMAD.IADD R21, R61, 0x1, R111 ;  /* 0x000000013d157824 */ /* 0x000fe400078e026f */
[----:B------:R0:W-:Y:S01]  /*2df0*/  @P0 STG.E.U16 desc[UR36][R94.64+0x20], R97 ;  /* 0x000020615e000986 */ /* 0x0001e2000c101524 */
[----:B------:R-:W-:Y:S02]  /*2e00*/  IMAD.IADD R111, R111, 0x1, R99 ;  /* 0x000000016f6f7824 */ /* 0x000fe400078e0263 */
[----:B0-----:R-:W-:Y:S01]  /*2e10*/  IMAD.WIDE.U32 R96, R89, R14, R62 ;  /* 0x0000000e59607225 */ /* 0x001fe200078e003e */
[----:B------:R-:W-:-:S04]  /*2e20*/  LEA R62, P0, R60, R10, 0x1 ;  /* 0x0000000a3c3e7211 */ /* 0x000fc800078008ff */
[----:B------:R-:W-:Y:S01]  /*2e30*/  LEA.HI.X R63, R60, R11, R21, 0x1, P0 ;  /* 0x0000000b3c3f7211 */ /* 0x000fe200000f0c15 */
[----:B------:R-:W-:Y:S01]  /*2e40*/  IMAD.IADD R21, R91, 0x1, R97 ;  /* 0x000000015b157824 */ /* 0x000fe200078e0261 */
[----:B------:R-:W-:-:S04]  /*2e50*/  LEA R60, P0, R96, R10, 0x1 ;  /* 0x0000000a603c7211 */ /* 0x000fc800078008ff */
[----:B------:R-:W-:Y:S02]  /*2e60*/  LEA.HI.X R61, R96, R11, R21, 0x1, P0 ;  /* 0x0000000b603d7211 */ /* 0x000fe400000f0c15 */
[----:B------:R-:W-:-:S05]  /*2e70*/  IADD3 R64, P0, R20, R98, RZ ;  /* 0x0000006214407210 */ /* 0x000fca0007f1e0ff */
[----:B------:R-:W-:Y:S01]  /*2e80*/  IMAD.X R92, R111, 0x1, R93, P0 ;  /* 0x000000016f5c7824 */ /* 0x000fe200000e065d */
[----:B------:R-:W-:-:S05]  /*2e90*/  IADD3 R20, P0, R6, R98, RZ ;  /* 0x0000006206147210 */ /* 0x000fca0007f1e0ff */
[----:B------:R-:W-:Y:S01]  /*2ea0*/  IMAD.X R21, R7, 0x1, R111, P0 ;  /* 0x0000000107157824 */ /* 0x000fe200000e066f */
[----:B------:R-:W-:Y:S01]  /*2eb0*/  LEA R6, P0, R64, R10, 0x1 ;  /* 0x0000000a40067211 */ /* 0x000fe200078008ff */
[----:B------:R-:W-:-:S03]  /*2ec0*/  IMAD.WIDE.U32 R20, R89, R14, R20 ;  /* 0x0000000e59147225 */ /* 0x000fc600078e0014 */
[----:B------:R-:W-:Y:S02]  /*2ed0*/  LEA.HI.X R7, R64, R11, R92, 0x1, P0 ;  /* 0x0000000b40077211 */ /* 0x000fe400000f0c5c */
[----:B------:R-:W-:Y:S01]  /*2ee0*/  P2R R89, PR, RZ, 0x2 ;  /* 0x00000002ff597803 */ /* 0x000fe20000000000 */
[----:B------:R-:W-:Y:S01]  /*2ef0*/  IMAD.IADD R91, R91, 0x1, R21 ;  /* 0x000000015b5b7824 */ /* 0x000fe200078e0215 */
[----:B------:R-:W-:-:S04]  /*2f00*/  LEA R10, P0, R20, R10, 0x1 ;  /* 0x0000000a140a7211 */ /* 0x000fc800078008ff */
[----:B------:R-:W-:Y:S02]  /*2f10*/  LEA.HI.X R11, R20, R11, R91, 0x1, P0 ;  /* 0x0000000b140b7211 */ /* 0x000fe400000f0c5b */
[----:B------:R-:W-:-:S13]  /*2f20*/  ISETP.GT.AND P0, PT, R3, RZ, P1 ;  /* 0x000000ff0300720c */ /* 0x000fda0000f04270 */
[----:B------:R-:W-:Y:S05]  /*2f30*/  @!P0 BRA `(.L_x_51) ;  /* 0x0000000000048947 */ /* 0x000fea0003800000 */
[----:B------:R0:W5:Y:S02]  /*2f40*/  LDG.E.LTC128B.U16 R104, desc[UR36][R8.64+0x22] ;  /* 0x0000222408687981 */ /* 0x000164000c1e1520 */
.L_x_51:
[----:B------:R-:W-:Y:S05]  /*2f50*/  BSYNC B1 ;  /* 0x0000000000017941 */ /* 0x000fea0003800000 */
.L_x_50:
[----:B-----5:R-:W-:Y:S01]  /*2f60*/  HADD2.F32 R21, -RZ, R104.H0_H0 ;  /* 0x20000068ff157230 */ /* 0x020fe20000004100 */
[----:B------:R-:W-:Y:S01]  /*2f70*/  BSSY B1, `(.L_x_52) ;  /* 0x000000a000017945 */ /* 0x000fe20003800000 */
[----:B------:R-:W-:-:S03]  /*2f80*/  @P0 IMAD.MOV.U32 R20, RZ, RZ, R94 ;  /* 0x000000ffff140224 */ /* 0x000fc600078e005e */
[----:B------:R-:W-:Y:S01]  /*2f90*/  FMUL R14, R21, R90 ;  /* 0x0000005a150e7220 */ /* 0x000fe20000400000 */
[----:B------:R-:W-:-:S03]  /*2fa0*/  @P0 IMAD.MOV.U32 R21, RZ, RZ, R95 ;  /* 0x000000ffff150224 */ /* 0x000fc600078e005f */
[----:B------:R-:W-:-:S05]  /*2fb0*/  FFMA R14, R65, R88, R14 ;  /* 0x00000058410e7223 */ /* 0x000fca000000000e */
[----:B------:R-:W-:-:S05]  /*2fc0*/  F2FP.F16.F32.PACK_AB R14, RZ, R14 ;  /* 0x0000000eff0e723e */ /* 0x000fca00000000ff */
[----:B------:R0:W-:Y:S01]  /*2fd0*/  @P0 STG.E.U16 desc[UR36][R20.64+0x22], R14 ;  /* 0x0000220e14000986 */ /* 0x0001e2000c101524 */
[----:B------:R-:W-:-:S13]  /*2fe0*/  ISETP.GT.AND P0, PT, R3, 0x8, P2 ;  /* 0x000000080300780c */ /* 0x000fda0001704270 */
[----:B0-----:R-:W-:Y:S05]  /*2ff0*/  @!P0 BRA `(.L_x_53) ;  /* 0x0000000000048947 */ /* 0x001fea0003800000 */
[----:B------:R0:W5:Y:S02]  /*3000*/  LDG.E.LTC128B.U16 R104, desc[UR36][R56.64+0x20] ;  /* 0x0000202438687981 */ /* 0x000164000c1e1520 */
.L_x_53:
[----:B------:R-:W-:Y:S05]  /*3010*/  BSYNC B1 ;  /* 0x0000000000017941 */ /* 0x000fea0003800000 */
.L_x_52:
[----:B-----5:R-:W-:Y:S01]  /*3020*/  HADD2.F32 R21, -RZ, R104.H0_H0 ;  /* 0x20000068ff157230 */ /* 0x020fe20000004100 */
[----:B------:R-:W-:Y:S04]  /*3030*/  BSSY B1, `(.L_x_54) ;  /* 0x0000008000017945 */ /* 0x000fe80003800000 */
[----:B------:R-:W-:-:S04]  /*3040*/  FMUL R21, R21, R90 ;  /* 0x0000005a15157220 */ /* 0x000fc80000400000 */
[----:B------:R-:W-:-:S05]  /*3050*/  FFMA R21, R66, R88, R21 ;  /* 0x0000005842157223 */ /* 0x000fca0000000015 */
[----:B------:R-:W-:-:S05]  /*3060*/  F2FP.F16.F32.PACK_AB R21, RZ, R21 ;  /* 0x00000015ff15723e */ /* 0x000fca00000000ff */
[----:B------:R0:W-:Y:S01]  /*3070*/  @P0 STG.E.U16 desc[UR36][R58.64+0x20], R21 ;  /* 0x000020153a000986 */ /* 0x0001e2000c101524 */
[----:B------:R-:W-:-:S13]  /*3080*/  ISETP.GT.AND P0, PT, R3, 0x8, P1 ;  /* 0x000000080300780c */ /* 0x000fda0000f04270 */
[----:B0-----:R-:W-:Y:S05]  /*3090*/  @!P0 BRA `(.L_x_55) ;  /* 0x0000000000048947 */ /* 0x001fea0003800000 */
[----:B------:R0:W5:Y:S02]  /*30a0*/  LDG.E.LTC128B.U16 R104, desc[UR36][R56.64+0x22] ;  /* 0x0000222438687981 */ /* 0x000164000c1e1520 */
.L_x_55:
[----:B------:R-:W-:Y:S05]  /*30b0*/  BSYNC B1 ;  /* 0x0000000000017941 */ /* 0x000fea0003800000 */
.L_x_54:
[----:B-----5:R-:W-:Y:S01]  /*30c0*/  HADD2.F32 R21, -RZ, R104.H0_H0 ;  /* 0x20000068ff157230 */ /* 0x020fe20000004100 */
[----:B------:R-:W-:Y:S01]  /*30d0*/  ISETP.GT.AND P2, PT, R4, 0x18, PT ;  /* 0x000000180400780c */ /* 0x000fe20003f44270 */
[----:B------:R-:W-:Y:S03]  /*30e0*/  BSSY B1, `(.L_x_56) ;  /* 0x0000009000017945 */ /* 0x000fe60003800000 */
[----:B------:R-:W-:Y:S01]  /*30f0*/  FMUL R14, R21, R90 ;  /* 0x0000005a150e7220 */ /* 0x000fe20000400000 */
[----:B------:R-:W-:-:S03]  /*3100*/  P2R R91, PR, RZ, 0x4 ;  /* 0x00000004ff5b7803 */ /* 0x000fc60000000000 */
[----:B------:R-:W-:-:S05]  /*3110*/  FFMA R14, R67, R88, R14 ;  /* 0x00000058430e7223 */ /* 0x000fca000000000e */
[----:B------:R-:W-:-:S05]  /*3120*/  F2FP.F16.F32.PACK_AB R14, RZ, R14 ;  /* 0x0000000eff0e723e */ /* 0x000fca00000000ff */
[----:B------:R0:W-:Y:S01]  /*3130*/  @P0 STG.E.U16 desc[UR36][R58.64+0x22], R14 ;  /* 0x0000220e3a000986 */ /* 0x0001e2000c101524 */
[----:B------:R-:W-:-:S13]  /*3140*/  ISETP.GT.AND P0, PT, R3, RZ, P2 ;  /* 0x000000ff0300720c */ /* 0x000fda0001704270 */
[----:B0-----:R-:W-:Y:S05]  /*3150*/  @!P0 BRA `(.L_x_57) ;  /* 0x0000000000048947 */ /* 0x001fea0003800000 */
[----:B------:R0:W5:Y:S02]  /*3160*/  LDG.E.LTC128B.U16 R104, desc[UR36][R8.64+0x30] ;  /* 0x0000302408687981 */ /* 0x000164000c1e1520 */
.L_x_57:
[----:B------:R-:W-:Y:S05]  /*3170*/  BSYNC B1 ;  /* 0x0000000000017941 */ /* 0x000fea0003800000 */
.L_x_56:
[----:B-----5:R-:W-:Y:S01]  /*3180*/  HADD2.F32 R21, -RZ, R104.H0_H0 ;  /* 0x20000068ff157230 */ /* 0x020fe20000004100 */
[----:B------:R-:W-:Y:S01]  /*3190*/  ISETP.GT.AND P1, PT, R4, 0x19, PT ;  /* 0x000000190400780c */ /* 0x000fe20003f24270 */
[----:B------:R-:W-:Y:S01]  /*31a0*/  @P0 IMAD.MOV.U32 R20, RZ, RZ, R94 ;  /* 0x000000ffff140224 */ /* 0x000fe200078e005e */
[----:B------:R-:W-:Y:S02]  /*31b0*/  BSSY B1, `(.L_x_58) ;  /* 0x000000b000017945 */ /* 0x000fe40003800000 */
[----:B------:R-:W-:-:S04]  /*31c0*/  FMUL R21, R21, R90 ;  /* 0x0000005a15157220 */ /* 0x000fc80000400000 */
[----:B------:R-:W-:Y:S01]  /*31d0*/  FFMA R21, R68, R88, R21 ;  /* 0x0000005844157223 */ /* 0x000fe20000000015 */
[----:B------:R-:W-:-:S04]  /*31e0*/  P2R R68, PR, RZ, 0x2 ;  /* 0x00000002ff447803 */ /* 0x000fc80000000000 */
[----:B------:R-:W-:-:S04]  /*31f0*/  F2FP.F16.F32.PACK_AB R21, RZ, R21 ;  /* 0x00000015ff15723e */ /* 0x000fc800000000ff */
[----:B------:R-:W-:Y:S01]  /*3200*/  PRMT R14, R21, 0x7610, R14 ;  /* 0x00007610150e7816 */ /* 0x000fe2000000000e */
[----:B------:R-:W-:-:S05]  /*3210*/  @P0 IMAD.MOV.U32 R21, RZ, RZ, R95 ;  /* 0x000000ffff150224 */ /* 0x000fca00078e005f */
[----:B------:R0:W-:Y:S01]  /*3220*/  @P0 STG.E.U16 desc[UR36][R20.64+0x30], R14 ;  /* 0x0000300e14000986 */ /* 0x0001e2000c101524 */
[----:B------:R-:W-:-:S13]  /*3230*/  ISETP.GT.AND P0, PT, R3, RZ, P1 ;  /* 0x000000ff0300720c */ /* 0x000fda0000f04270 */
[----:B0-----:R-:W-:Y:S05]  /*3240*/  @!P0 BRA `(.L_x_59) ;  /* 0x0000000000048947 */ /* 0x001fea0003800000 */
[----:B------:R0:W5:Y:S02]  /*3250*/  LDG.E.LTC128B.U16 R104, desc[UR36][R8.64+0x32] ;  /* 0x0000322408687981 */ /* 0x000164000c1e1520 */
.L_x_59:
[----:B------:R-:W-:Y:S05]  /*3260*/  BSYNC B1 ;  /* 0x0000000000017941 */ /* 0x000fea0003800000 */
.L_x_58:
        /* <DEDUP_REMOVED lines=11> */
.L_x_61:
[----:B------:R-:W-:Y:S05]  /*3320*/  BSYNC B1 ;  /* 0x0000000000017941 */ /* 0x000fea0003800000 */
.L_x_60:
        /* <DEDUP_REMOVED lines=9> */
.L_x_63:
[----:B------:R-:W-:Y:S05]  /*33c0*/  BSYNC B1 ;  /* 0x0000000000017941 */ /* 0x000fea0003800000 */
.L_x_62:
        /* <DEDUP_REMOVED lines=11> */
.L_x_65:
[----:B------:R-:W-:Y:S05]  /*3480*/  BSYNC B1 ;  /* 0x0000000000017941 */ /* 0x000fea0003800000 */
.L_x_64:
[----:B-----5:R-:W-:Y:S01]  /*3490*/  HADD2.F32 R21, -RZ, R104.H0_H0 ;  /* 0x20000068ff157230 */ /* 0x020fe20000004100 */
[----:B------:R-:W-:Y:S01]  /*34a0*/  ISETP.GT.AND P1, PT, R4, 0x21, PT ;  /* 0x000000210400780c */ /* 0x000fe20003f24270 */
[----:B------:R-:W-:Y:S01]  /*34b0*/  @P0 IMAD.MOV.U32 R20, RZ, RZ, R94 ;  /* 0x000000ffff140224 */ /* 0x000fe200078e005e */
[----:B------:R-:W-:Y:S02]  /*34c0*/  BSSY B1, `(.L_x_66) ;  /* 0x000000b000017945 */ /* 0x000fe40003800000 */
[----:B------:R-:W-:Y:S01]  /*34d0*/  FMUL R21, R21, R90 ;  /* 0x0000005a15157220 */ /* 0x000fe20000400000 */
[----:B------:R-:W-:-:S03]  /*34e0*/  P2R R70, PR, RZ, 0x2 ;  /* 0x00000002ff467803 */ /* 0x000fc60000000000 */
[----:B------:R-:W-:-:S05]  /*34f0*/  FFMA R21, R72, R88, R21 ;  /* 0x0000005848157223 */ /* 0x000fca0000000015 */
[----:B------:R-:W-:-:S04]  /*3500*/  F2FP.F16.F32.PACK_AB R21, RZ, R21 ;  /* 0x00000015ff15723e */ /* 0x000fc800000000ff */
[----:B------:R-:W-:Y:S01]  /*3510*/  PRMT R14, R21, 0x7610, R14 ;  /* 0x00007610150e7816 */ /* 0x000fe2000000000e */
[----:B------:R-:W-:-:S05]  /*3520*/  @P0 IMAD.MOV.U32 R21, RZ, RZ, R95 ;  /* 0x000000ffff150224 */ /* 0x000fca00078e005f */
[----:B------:R0:W-:Y:S01]  /*3530*/  @P0 STG.E.U16 desc[UR36][R20.64+0x40], R14 ;  /* 0x0000400e14000986 */ /* 0x0001e2000c101524 */
[----:B------:R-:W-:-:S13]  /*3540*/  ISETP.GT.AND P0, PT, R3, RZ, P1 ;  /* 0x000000ff0300720c */ /* 0x000fda0000f04270 */
[----:B0-----:R-:W-:Y:S05]  /*3550*/  @!P0 BRA `(.L_x_67) ;  /* 0x0000000000048947 */ /* 0x001fea0003800000 */
[----:B------:R0:W5:Y:S02]  /*3560*/  LDG.E.LTC128B.U16 R104, desc[UR36][R8.64+0x42] ;  /* 0x0000422408687981 */ /* 0x000164000c1e1520 */
.L_x_67:
[----:B------:R-:W-:Y:S05]  /*3570*/  BSYNC B1 ;  /* 0x0000000000017941 */ /* 0x000fea0003800000 */
.L_x_66:
        /* <DEDUP_REMOVED lines=11> */
.L_x_69:
[----:B------:R-:W-:Y:S05]  /*3630*/  BSYNC B1 ;  /* 0x0000000000017941 */ /* 0x000fea0003800000 */
.L_x_68:
        /* <DEDUP_REMOVED lines=9> */
.L_x_71:
[----:B------:R-:W-:Y:S05]  /*36d0*/  BSYNC B1 ;  /* 0x0000000000017941 */ /* 0x000fea0003800000 */
.L_x_70:
        /* <DEDUP_REMOVED lines=11> */
.L_x_73:
[----:B------:R-:W-:Y:S05]  /*3790*/  BSYNC B1 ;  /* 0x0000000000017941 */ /* 0x000fea0003800000 */
.L_x_72:
[----:B-----5:R-:W-:Y:S01]  /*37a0*/  HADD2.F32 R21, -RZ, R104.H0_H0 ;  /* 0x20000068ff157230 */ /* 0x020fe20000004100 */
[----:B------:R-:W-:Y:S01]  /*37b0*/  ISETP.GT.AND P5, PT, R4, 0x29, PT ;  /* 0x000000290400780c */ /* 0x000fe20003fa4270 */
[----:B------:R-:W-:Y:S01]  /*37c0*/  @P0 IMAD.MOV.U32 R20, RZ, RZ, R94 ;  /* 0x000000ffff140224 */ /* 0x000fe200078e005e */
[----:B------:R-:W-:Y:S02]  /*37d0*/  BSSY B1, `(.L_x_74) ;  /* 0x000000b000017945 */ /* 0x000fe40003800000 */
[----:B------:R-:W-:-:S04]  /*37e0*/  FMUL R21, R21, R90 ;  /* 0x0000005a15157220 */ /* 0x000fc80000400000 */
[----:B------:R-:W-:-:S05]  /*37f0*/  FFMA R21, R76, R88, R21 ;  /* 0x000000584c157223 */ /* 0x000fca0000000015 */
[----:B------:R-:W-:-:S04]  /*3800*/  F2FP.F16.F32.PACK_AB R21, RZ, R21 ;  /* 0x00000015ff15723e */ /* 0x000fc800000000ff */
[----:B------:R-:W-:Y:S01]  /*3810*/  PRMT R14, R21, 0x7610, R14 ;  /* 0x00007610150e7816 */ /* 0x000fe2000000000e */
[----:B------:R-:W-:-:S05]  /*3820*/  @P0 IMAD.MOV.U32 R21, RZ, RZ, R95 ;  /* 0x000000ffff150224 */ /* 0x000fca00078e005f */
[----:B------:R1:W-:Y:S01]  /*3830*/  @P0 STG.E.U16 desc[UR36][R20.64+0x50], R14 ;  /* 0x0000500e14000986 */ /* 0x0003e2000c101524 */
[----:B------:R-:W-:Y:S02]  /*3840*/  ISETP.GT.AND P0, PT, R3, RZ, P5 ;  /* 0x000000ff0300720c */ /* 0x000fe40002f04270 */
[----:B-1----:R-:W-:-:S11]  /*3850*/  P2R R14, PR, RZ, 0x20 ;  /* 0x00000020ff0e7803 */ /* 0x002fd60000000000 */
[----:B------:R-:W-:Y:S05]  /*3860*/  @!P0 BRA `(.L_x_75) ;  /* 0x0000000000048947 */ /* 0x000fea0003800000 */
[----:B------:R1:W5:Y:S02]  /*3870*/  LDG.E.LTC128B.U16 R104, desc[UR36][R8.64+0x52] ;  /* 0x0000522408687981 */ /* 0x000364000c1e1520 */
.L_x_75:
[----:B------:R-:W-:Y:S05]  /*3880*/  BSYNC B1 ;  /* 0x0000000000017941 */ /* 0x000fea0003800000 */
.L_x_74:
        /* <DEDUP_REMOVED lines=11> */
.L_x_77:
[----:B------:R-:W-:Y:S05]  /*3940*/  BSYNC B1 ;  /* 0x0000000000017941 */ /* 0x000fea0003800000 */
.L_x_76:
        /* <DEDUP_REMOVED lines=9> */
.L_x_79:
[----:B------:R-:W-:Y:S05]  /*39e0*/  BSYNC B1 ;  /* 0x0000000000017941 */ /* 0x000fea0003800000 */
.L_x_78:
[----:B-----5:R-:W-:Y:S01]  /*39f0*/  HADD2.F32 R21, -RZ, R104.H0_H0 ;  /* 0x20000068ff157230 */ /* 0x020fe20000004100 */
[----:B------:R-:W-:Y:S01]  /*3a00*/  ISETP.GT.AND P3, PT, R4, 0x30, PT ;  /* 0x000000300400780c */ /* 0x000fe20003f64270 */
[----:B------:R-:W-:Y:S03]  /*3a10*/  BSSY B1, `(.L_x_80) ;  /* 0x0000008000017945 */ /* 0x000fe60003800000 */
[----:B------:R-:W-:-:S04]  /*3a20*/  FMUL R14, R21, R90 ;  /* 0x0000005a150e7220 */ /* 0x000fc80000400000 */
[----:B------:R-:W-:-:S05]  /*3a30*/  FFMA R14, R79, R88, R14 ;  /* 0x000000584f0e7223 */ /* 0x000fca000000000e */
[----:B------:R-:W-:-:S05]  /*3a40*/  F2FP.F16.F32.PACK_AB R14, RZ, R14 ;  /* 0x0000000eff0e723e */ /* 0x000fca00000000ff */
[----:B------:R0:W-:Y:S01]  /*3a50*/  @P0 STG.E.U16 desc[UR36][R58.64+0x52], R14 ;  /* 0x0000520e3a000986 */ /* 0x0001e2000c101524 */
[----:B------:R-:W-:-:S13]  /*3a60*/  ISETP.GT.AND P0, PT, R3, RZ, P3 ;  /* 0x000000ff0300720c */ /* 0x000fda0001f04270 */
[----:B0-----:R-:W-:Y:S05]  /*3a70*/  @!P0 BRA `(.L_x_81) ;  /* 0x0000000000048947 */ /* 0x001fea0003800000 */
[----:B------:R0:W5:Y:S02]  /*3a80*/  LDG.E.LTC128B.U16 R104, desc[UR36][R8.64+0x60] ;  /* 0x0000602408687981 */ /* 0x000164000c1e1520 */
.L_x_81:
[----:B------:R-:W-:Y:S05]  /*3a90*/  BSYNC B1 ;  /* 0x0000000000017941 */ /* 0x000fea0003800000 */
.L_x_80:
        /* <DEDUP_REMOVED lines=13> */
.L_x_83:
[----:B------:R-:W-:Y:S05]  /*3b70*/  BSYNC B1 ;  /* 0x0000000000017941 */ /* 0x000fea0003800000 */
.L_x_82:
        /* <DEDUP_REMOVED lines=11> */
.L_x_85:
[----:B------:R-:W-:Y:S05]  /*3c30*/  BSYNC B1 ;  /* 0x0000000000017941 */ /* 0x000fea0003800000 */
.L_x_84:
        /* <DEDUP_REMOVED lines=9> */
.L_x_87:
[----:B------:R-:W-:Y:S05]  /*3cd0*/  BSYNC B1 ;  /* 0x0000000000017941 */ /* 0x000fea0003800000 */
.L_x_86:
        /* <DEDUP_REMOVED lines=10> */
.L_x_89:
[----:B------:R-:W-:Y:S05]  /*3d80*/  BSYNC B1 ;  /* 0x0000000000017941 */ /* 0x000fea0003800000 */
.L_x_88:
[----:B-----5:R-:W-:Y:S01]  /*3d90*/  HADD2.F32 R21, -RZ, R104.H0_H0 ;  /* 0x20000068ff157230 */ /* 0x020fe20000004100 */
[----:B------:R-:W-:Y:S01]  /*3da0*/  BSSY B1, `(.L_x_90) ;  /* 0x0000011000017945 */ /* 0x000fe20003800000 */
[----:B------:R-:W-:Y:S02]  /*3db0*/  @P0 IMAD.MOV.U32 R66, RZ, RZ, R94 ;  /* 0x000000ffff420224 */ /* 0x000fe400078e005e */
[----:B------:R-:W-:Y:S02]  /*3dc0*/  @P0 IMAD.MOV.U32 R67, RZ, RZ, R95 ;  /* 0x000000ffff430224 */ /* 0x000fe400078e005f */
[----:B------:R-:W-:-:S04]  /*3dd0*/  FMUL R21, R21, R90 ;  /* 0x0000005a15157220 */ /* 0x000fc80000400000 */
[----:B------:R-:W-:-:S05]  /*3de0*/  FFMA R21, R84, R88, R21 ;  /* 0x0000005854157223 */ /* 0x000fca0000000015 */
[----:B------:R-:W-:-:S05]  /*3df0*/  F2FP.F16.F32.PACK_AB R21, RZ, R21 ;  /* 0x00000015ff15723e */ /* 0x000fca00000000ff */
[----:B------:R1:W-:Y:S01]  /*3e00*/  @P0 STG.E.U16 desc[UR36][R66.64+0x70], R21 ;  /* 0x0000701542000986 */ /* 0x0003e2000c101524 */
[----:B------:R-:W-:-:S05]  /*3e10*/  IADD3 R20, P0, R5, R100, RZ ;  /* 0x0000006405147210 */ /* 0x000fca0007f1e0ff */
[----:B-1----:R-:W-:Y:S01]  /*3e20*/  IMAD.X R21, R15, 0x1, R101, P0 ;  /* 0x000000010f157824 */ /* 0x002fe200000e0665 */
[----:B------:R-:W-:-:S05]  /*3e30*/  IADD3 R64, P0, R5, R100, RZ ;  /* 0x0000006405407210 */ /* 0x000fca0007f1e0ff */
[----:B------:R-:W-:Y:S01]  /*3e40*/  IMAD.X R65, R15, 0x1, R101, P0 ;  /* 0x000000010f417824 */ /* 0x000fe200000e0665 */
[----:B------:R-:W-:-:S05]  /*3e50*/  IADD3 R14, P0, R5, R94, RZ ;  /* 0x0000005e050e7210 */ /* 0x000fca0007f1e0ff */
[----:B------:R-:W-:Y:S01]  /*3e60*/  IMAD.X R15, R15, 0x1, R95, P0 ;  /* 0x000000010f0f7824 */ /* 0x000fe200000e065f */
[----:B------:R-:W-:-:S04]  /*3e70*/  ISETP.GT.AND P0, PT, R4, 0x39, PT ;  /* 0x000000390400780c */ /* 0x000fc80003f04270 */
[----:B------:R-:W-:-:S13]  /*3e80*/  ISETP.GT.AND P4, PT, R3, RZ, P0 ;  /* 0x000000ff0300720c */ /* 0x000fda0000784270 */
[----:B------:R-:W-:Y:S05]  /*3e90*/  @!P4 BRA `(.L_x_91) ;  /* 0x000000000004c947 */ /* 0x000fea0003800000 */
[----:B------:R1:W5:Y:S02]  /*3ea0*/  LDG.E.LTC128B.U16 R104, desc[UR36][R8.64+0x72] ;  /* 0x0000722408687981 */ /* 0x000364000c1e1520 */
.L_x_91:
[----:B------:R-:W-:Y:S05]  /*3eb0*/  BSYNC B1 ;  /* 0x0000000000017941 */ /* 0x000fea0003800000 */
.L_x_90:
        /* <DEDUP_REMOVED lines=9> */
.L_x_93:
[----:B------:R-:W-:Y:S05]  /*3f50*/  BSYNC B1 ;  /* 0x0000000000017941 */ /* 0x000fea0003800000 */
.L_x_92:
        /* <DEDUP_REMOVED lines=9> */
.L_x_95:
[----:B------:R-:W-:Y:S05]  /*3ff0*/  BSYNC B1 ;  /* 0x0000000000017941 */ /* 0x000fea0003800000 */
.L_x_94:
[----:B-----5:R-:W-:-:S05]  /*4000*/  HADD2.F32 R5, -RZ, R104.H0_H0 ;  /* 0x20000068ff057230 */ /* 0x020fca0000004100 */
[----:B------:R-:W-:-:S04]  /*4010*/  FMUL R4, R5, R90 ;  /* 0x0000005a05047220 */ /* 0x000fc80000400000 */
[----:B------:R-:W-:-:S05]  /*4020*/  FFMA R4, R87, R88, R4 ;  /* 0x0000005857047223 */ /* 0x000fca0000000004 */
[----:B------:R-:W-:-:S05]  /*4030*/  F2FP.F16.F32.PACK_AB R4, RZ, R4 ;  /* 0x00000004ff04723e */ /* 0x000fca00000000ff */
[----:B------:R0:W-:Y:S01]  /*4040*/  @P4 STG.E.U16 desc[UR36][R58.64+0x72], R4 ;  /* 0x000072043a004986 */ /* 0x0001e2000c101524 */
[----:B------:R-:W-:-:S13]  /*4050*/  ISETP.GT.AND P4, PT, R3, 0x80, P6 ;  /* 0x000000800300780c */ /* 0x000fda0003784270 */
[----:B------:R-:W2:Y:S01]  /*4060*/  @P4 LDG.E.LTC128B.U16 R104, desc[UR36][R62.64] ;  /* 0x000000243e684981 */ /* 0x000ea2000c1e1520 */
[----:B------:R-:W-:Y:S01]  /*4070*/  BSSY B1, `(.L_x_96) ;  /* 0x000000a000017945 */ /* 0x000fe20003800000 */
[----:B--2---:R-:W-:-:S05]  /*4080*/  HADD2.F32 R5, -RZ, R104.H0_H0 ;  /* 0x20000068ff057230 */ /* 0x004fca0000004100 */
[----:B------:R-:W-:-:S04]  /*4090*/  FMUL R5, R5, R90 ;  /* 0x0000005a05057220 */ /* 0x000fc80000400000 */
[----:B------:R-:W-:-:S05]  /*40a0*/  FFMA R5, R24, R88, R5 ;  /* 0x0000005818057223 */ /* 0x000fca0000000005 */
[----:B------:R-:W-:-:S05]  /*40b0*/  F2FP.F16.F32.PACK_AB R5, RZ, R5 ;  /* 0x00000005ff05723e */ /* 0x000fca00000000ff */
[----:B------:R0:W-:Y:S01]  /*40c0*/  @P4 STG.E.U16 desc[UR36][R14.64], R5 ;  /* 0x000000050e004986 */ /* 0x0001e2000c101524 */
[----:B------:R-:W-:-:S04]  /*40d0*/  ISETP.NE.AND P4, PT, R107, RZ, PT ;  /* 0x000000ff6b00720c */ /* 0x000fc80003f85270 */
[----:B------:R-:W-:-:S13]  /*40e0*/  ISETP.GT.AND P4, PT, R3, 0x80, P4 ;  /* 0x000000800300780c */ /* 0x000fda0002784270 */
[----:B0-----:R-:W-:Y:S05]  /*40f0*/  @!P4 BRA `(.L_x_97) ;  /* 0x000000000004c947 */ /* 0x001fea0003800000 */
[----:B------:R0:W5:Y:S02]  /*4100*/  LDG.E.LTC128B.U16 R104, desc[UR36][R60.64+0x2] ;  /* 0x000002243c687981 */ /* 0x000164000c1e1520 */
.L_x_97:
[----:B------:R-:W-:Y:S05]  /*4110*/  BSYNC B1 ;  /* 0x0000000000017941 */ /* 0x000fea0003800000 */
.L_x_96:
[----:B-----5:R-:W-:Y:S01]  /*4120*/  HADD2.F32 R5, -RZ, R104.H0_H0 ;  /* 0x20000068ff057230 */ /* 0x020fe20000004100 */
[----:B------:R-:W-:Y:S01]  /*4130*/  ISETP.GT.AND P6, PT, R3, 0x88, P6 ;  /* 0x000000880300780c */ /* 0x000fe200037c4270 */
[----:B------:R-:W-:Y:S03]  /*4140*/  BSSY B1, `(.L_x_98) ;  /* 0x000000a000017945 */ /* 0x000fe60003800000 */
[----:B------:R-:W-:Y:S01]  /*4150*/  FMUL R4, R5, R90 ;  /* 0x0000005a05047220 */ /* 0x000fe20000400000 */
[----:B------:R-:W-:-:S03]  /*4160*/  @P4 IMAD.MOV.U32 R5, RZ, RZ, R15 ;  /* 0x000000ffff054224 */ /* 0x000fc600078e000f */
[----:B------:R-:W-:-:S05]  /*4170*/  FFMA R4, R25, R88, R4 ;  /* 0x0000005819047223 */ /* 0x000fca0000000004 */
[----:B------:R-:W-:-:S04]  /*4180*/  F2FP.F16.F32.PACK_AB R4, RZ, R4 ;  /* 0x00000004ff04723e */ /* 0x000fc800000000ff */
[----:B-1-34-:R-:W-:Y:S01]  /*4190*/  PRMT R8, R4, 0x7610, R8 ;  /* 0x0000761004087816 */ /* 0x01afe20000000008 */
[----:B------:R-:W-:-:S05]  /*41a0*/  @P4 IMAD.MOV.U32 R4, RZ, RZ, R14 ;  /* 0x000000ffff044224 */ /* 0x000fca00078e000e */
[----:B------:R1:W-:Y:S01]  /*41b0*/  @P4 STG.E.U16 desc[UR36][R4.64+0x2], R8 ;  /* 0x0000020804004986 */ /* 0x0003e2000c101524 */
[----:B------:R-:W-:Y:S05]  /*41c0*/  @!P6 BRA `(.L_x_99) ;  /* 0x000000000004e947 */ /* 0x000fea0003800000 */
[----:B------:R2:W5:Y:S02]  /*41d0*/  LDG.E.LTC128B.U16 R104, desc[UR36][R6.64] ;  /* 0x0000002406687981 */ /* 0x000564000c1e1520 */
.L_x_99:
[----:B------:R-:W-:Y:S05]  /*41e0*/  BSYNC B1 ;  /* 0x0000000000017941 */ /* 0x000fea0003800000 */
.L_x_98:
[----:B-1---5:R-:W-:Y:S01]  /*41f0*/  HADD2.F32 R5, -RZ, R104.H0_H0 ;  /* 0x20000068ff057230 */ /* 0x022fe20000004100 */
[----:B------:R-:W-:Y:S01]  /*4200*/  ISETP.NE.AND P4, PT, R107, RZ, PT ;  /* 0x000000ff6b00720c */ /* 0x000fe20003f85270 */
[----:B------:R-:W-:Y:S03]  /*4210*/  BSSY B1, `(.L_x_100) ;  /* 0x0000008000017945 */ /* 0x000fe60003800000 */
[----:B------:R-:W-:Y:S01]  /*4220*/  FMUL R5, R5, R90 ;  /* 0x0000005a05057220 */ /* 0x000fe20000400000 */
[----:B------:R-:W-:-:S03]  /*4230*/  ISETP.GT.AND P4, PT, R3, 0x88, P4 ;  /* 0x000000880300780c */ /* 0x000fc60002784270 */
[----:B------:R-:W-:-:S05]  /*4240*/  FFMA R5, R26, R88, R5 ;  /* 0x000000581a057223 */ /* 0x000fca0000000005 */
[----:B------:R-:W-:-:S05]  /*4250*/  F2FP.F16.F32.PACK_AB R5, RZ, R5 ;  /* 0x00000005ff05723e */ /* 0x000fca00000000ff */
[----:B------:R1:W-:Y:S01]  /*4260*/  @P6 STG.E.U16 desc[UR36][R20.64], R5 ;  /* 0x0000000514006986 */ /* 0x0003e2000c101524 */
[----:B------:R-:W-:Y:S05]  /*4270*/  @!P4 BRA `(.L_x_101) ;  /* 0x000000000004c947 */ /* 0x000fea0003800000 */
[----:B------:R3:W5:Y:S02]  /*4280*/  LDG.E.LTC128B.U16 R104, desc[UR36][R10.64+0x2] ;  /* 0x000002240a687981 */ /* 0x000764000c1e1520 */
.L_x_101:
[----:B------:R-:W-:Y:S05]  /*4290*/  BSYNC B1 ;  /* 0x0000000000017941 */ /* 0x000fea0003800000 */
.L_x_100:
[----:B-1---5:R-:W-:Y:S01]  /*42a0*/  HADD2.F32 R5, -RZ, R104.H0_H0 ;  /* 0x20000068ff057230 */ /* 0x022fe20000004100 */
[----:B------:R-:W-:Y:S01]  /*42b0*/  ISETP.NE.AND P6, PT, R108, RZ, PT ;  /* 0x000000ff6c00720c */ /* 0x000fe20003fc5270 */
[----:B------:R-:W-:Y:S03]  /*42c0*/  BSSY B1, `(.L_x_102) ;  /* 0x0000008000017945 */ /* 0x000fe60003800000 */
[----:B------:R-:W-:-:S04]  /*42d0*/  FMUL R4, R5, R90 ;  /* 0x0000005a05047220 */ /* 0x000fc80000400000 */
[----:B------:R-:W-:-:S05]  /*42e0*/  FFMA R4, R27, R88, R4 ;  /* 0x000000581b047223 */ /* 0x000fca0000000004 */
[----:B------:R-:W-:-:S05]  /*42f0*/  F2FP.F16.F32.PACK_AB R4, RZ, R4 ;  /* 0x00000004ff04723e */ /* 0x000fca00000000ff */
[----:B------:R1:W-:Y:S01]  /*4300*/  @P4 STG.E.U16 desc[UR36][R64.64+0x2], R4 ;  /* 0x0000020440004986 */ /* 0x0003e2000c101524 */
[----:B------:R-:W-:-:S13]  /*4310*/  ISETP.GT.AND P4, PT, R3, 0x80, P6 ;  /* 0x000000800300780c */ /* 0x000fda0003784270 */
[----:B-1----:R-:W-:Y:S05]  /*4320*/  @!P4 BRA `(.L_x_103) ;  /* 0x000000000004c947 */ /* 0x002fea0003800000 */
[----:B------:R1:W5:Y:S02]  /*4330*/  LDG.E.LTC128B.U16 R104, desc[UR36][R60.64+0x10] ;  /* 0x000010243c687981 */ /* 0x000364000c1e1520 */
.L_x_103:
[----:B------:R-:W-:Y:S05]  /*4340*/  BSYNC B1 ;  /* 0x0000000000017941 */ /* 0x000fea0003800000 */
.L_x_102:
[----:B-----5:R-:W-:Y:S01]  /*4350*/  HADD2.F32 R5, -RZ, R104.H0_H0 ;  /* 0x20000068ff057230 */ /* 0x020fe20000004100 */
[----:B------:R-:W-:Y:S01]  /*4360*/  ISETP.NE.AND P6, PT, R109, RZ, PT ;  /* 0x000000ff6d00720c */ /* 0x000fe20003fc5270 */
[----:B------:R-:W-:Y:S01]  /*4370*/  @P4 IMAD.MOV.U32 R4, RZ, RZ, R14 ;  /* 0x000000ffff044224 */ /* 0x000fe200078e000e */
[----:B------:R-:W-:Y:S02]  /*4380*/  BSSY B1, `(.L_x_104) ;  /* 0x000000a000017945 */ /* 0x000fe40003800000 */
[----:B------:R-:W-:-:S04]  /*4390*/  FMUL R5, R5, R90 ;  /* 0x0000005a05057220 */ /* 0x000fc80000400000 */
[----:B------:R-:W-:-:S05]  /*43a0*/  FFMA R5, R28, R88, R5 ;  /* 0x000000581c057223 */ /* 0x000fca0000000005 */
[----:B------:R-:W-:-:S04]  /*43b0*/  F2FP.F16.F32.PACK_AB R5, RZ, R5 ;  /* 0x00000005ff05723e */ /* 0x000fc800000000ff */
[----:B--2---:R-:W-:Y:S01]  /*43c0*/  PRMT R6, R5, 0x7610, R6 ;  /* 0x0000761005067816 */ /* 0x004fe20000000006 */
[----:B------:R-:W-:-:S05]  /*43d0*/  @P4 IMAD.MOV.U32 R5, RZ, RZ, R15 ;  /* 0x000000ffff054224 */ /* 0x000fca00078e000f */
[----:B------:R2:W-:Y:S01]  /*43e0*/  @P4 STG.E.U16 desc[UR36][R4.64+0x10], R6 ;  /* 0x0000100604004986 */ /* 0x0005e2000c101524 */
[----:B------:R-:W-:-:S13]  /*43f0*/  ISETP.GT.AND P4, PT, R3, 0x80, P6 ;  /* 0x000000800300780c */ /* 0x000fda0003784270 */
[----:B--2---:R-:W-:Y:S05]  /*4400*/  @!P4 BRA `(.L_x_105) ;  /* 0x000000000004c947 */ /* 0x004fea0003800000 */
[----:B------:R2:W5:Y:S02]  /*4410*/  LDG.E.LTC128B.U16 R104, desc[UR36][R60.64+0x12] ;  /* 0x000012243c687981 */ /* 0x000564000c1e1520 */
.L_x_105:
[----:B------:R-:W-:Y:S05]  /*4420*/  BSYNC B1 ;  /* 0x0000000000017941 */ /* 0x000fea0003800000 */
.L_x_104:
[----:B-----5:R-:W-:Y:S01]  /*4430*/  HADD2.F32 R5, -RZ, R104.H0_H0 ;  /* 0x20000068ff057230 */ /* 0x020fe20000004100 */
[----:B------:R-:W-:Y:S04]  /*4440*/  BSSY B1, `(.L_x_106) ;  /* 0x000000c000017945 */ /* 0x000fe80003800000 */
[----:B------:R-:W-:Y:S01]  /*4450*/  FMUL R4, R5, R90 ;  /* 0x0000005a05047220 */ /* 0x000fe20000400000 */
[----:B------:R-:W-:-:S03]  /*4460*/  @P4 IMAD.MOV.U32 R5, RZ, RZ, R15 ;  /* 0x000000ffff054224 */ /* 0x000fc600078e000f */
[----:B------:R-:W-:-:S05]  /*4470*/  FFMA R4, R29, R88, R4 ;  /* 0x000000581d047223 */ /* 0x000fca0000000004 */
[----:B------:R-:W-:-:S04]  /*4480*/  F2FP.F16.F32.PACK_AB R4, RZ, R4 ;  /* 0x00000004ff04723e */ /* 0x000fc800000000ff */
[----:B------:R-:W-:Y:S01]  /*4490*/  PRMT R6, R4, 0x7610, R6 ;  /* 0x0000761004067816 */ /* 0x000fe20000000006 */
[----:B------:R-:W-:-:S05]  /*44a0*/  @P4 IMAD.MOV.U32 R4, RZ, RZ, R14 ;  /* 0x000000ffff044224 */ /* 0x000fca00078e000e */
[----:B------:R4:W-:Y:S01]  /*44b0*/  @P4 STG.E.U16 desc[UR36][R4.64+0x12], R6 ;  /* 0x0000120604004986 */ /* 0x0009e2000c101524 */
[----:B------:R-:W-:-:S04]  /*44c0*/  ISETP.NE.AND P4, PT, R108, RZ, PT ;  /* 0x000000ff6c00720c */ /* 0x000fc80003f85270 */
[----:B------:R-:W-:-:S13]  /*44d0*/  ISETP.GT.AND P4, PT, R3, 0x88, P4 ;  /* 0x000000880300780c */ /* 0x000fda0002784270 */
[----:B----4-:R-:W-:Y:S05]  /*44e0*/  @!P4 BRA `(.L_x_107) ;  /* 0x000000000004c947 */ /* 0x010fea0003800000 */
[----:B------:R4:W5:Y:S02]  /*44f0*/  LDG.E.LTC128B.U16 R104, desc[UR36][R10.64+0x10] ;  /* 0x000010240a687981 */ /* 0x000964000c1e1520 */
.L_x_107:
[----:B------:R-:W-:Y:S05]  /*4500*/  BSYNC B1 ;  /* 0x0000000000017941 */ /* 0x000fea0003800000 */
.L_x_106:
        /* <DEDUP_REMOVED lines=9> */
.L_x_109:
[----:B------:R-:W-:Y:S05]  /*45a0*/  BSYNC B1 ;  /* 0x0000000000017941 */ /* 0x000fea0003800000 */
.L_x_108:
[----:B-----5:R-:W-:Y:S01]  /*45b0*/  HADD2.F32 R5, -RZ, R104.H0_H0 ;  /* 0x20000068ff057230 */ /* 0x020fe20000004100 */
[----:B------:R-:W-:Y:S01]  /*45c0*/  ISETP.NE.AND P6, PT, R105, RZ, PT ;  /* 0x000000ff6900720c */ /* 0x000fe20003fc5270 */
[----:B------:R-:W-:Y:S03]  /*45d0*/  BSSY B1, `(.L_x_110) ;  /* 0x000000b000017945 */ /* 0x000fe60003800000 */
[----:B------:R-:W-:Y:S01]  /*45e0*/  FMUL R4, R5, R90 ;  /* 0x0000005a05047220 */ /* 0x000fe20000400000 */
[----:B------:R-:W-:-:S03]  /*45f0*/  @P4 IMAD.MOV.U32 R5, RZ, RZ, R13 ;  /* 0x000000ffff054224 */ /* 0x000fc600078e000d */
[----:B------:R-:W-:-:S05]  /*4600*/  FFMA R4, R31, R88, R4 ;  /* 0x000000581f047223 */ /* 0x000fca0000000004 */
[----:B------:R-:W-:-:S04]  /*4610*/  F2FP.F16.F32.PACK_AB R4, RZ, R4 ;  /* 0x00000004ff04723e */ /* 0x000fc800000000ff */
[----:B------:R-:W-:Y:S01]  /*4620*/  PRMT R6, R4, 0x7610, R6 ;  /* 0x0000761004067816 */ /* 0x000fe20000000006 */
[----:B------:R-:W-:-:S05]  /*4630*/  @P4 IMAD.MOV.U32 R4, RZ, RZ, R12 ;  /* 0x000000ffff044224 */ /* 0x000fca00078e000c */
[----:B------:R0:W-:Y:S01]  /*4640*/  @P4 STG.E.U16 desc[UR36][R4.64+0x12], R6 ;  /* 0x0000120604004986 */ /* 0x0001e2000c101524 */
[----:B------:R-:W-:-:S13]  /*4650*/  ISETP.GT.AND P4, PT, R3, 0x80, P6 ;  /* 0x000000800300780c */ /* 0x000fda0003784270 */
[----:B0-----:R-:W-:Y:S05]  /*4660*/  @!P4 BRA `(.L_x_111) ;  /* 0x000000000004c947 */ /* 0x001fea0003800000 */
[----:B------:R0:W5:Y:S02]  /*4670*/  LDG.E.LTC128B.U16 R104, desc[UR36][R60.64+0x20] ;  /* 0x000020243c687981 */ /* 0x000164000c1e1520 */
.L_x_111:
[----:B------:R-:W-:Y:S05]  /*4680*/  BSYNC B1 ;  /* 0x0000000000017941 */ /* 0x000fea0003800000 */
.L_x_110:
[----:B-----5:R-:W-:Y:S01]  /*4690*/  HADD2.F32 R5, -RZ, R104.H0_H0 ;  /* 0x20000068ff057230 */ /* 0x020fe20000004100 */
[----:B------:R-:W-:Y:S01]  /*46a0*/  ISETP.NE.AND P6, PT, R89, RZ, PT ;  /* 0x000000ff5900720c */ /* 0x000fe20003fc5270 */
        /* <DEDUP_REMOVED lines=11> */
.L_x_113:
[----:B------:R-:W-:Y:S05]  /*4760*/  BSYNC B1 ;  /* 0x0000000000017941 */ /* 0x000fea0003800000 */
.L_x_112:
        /* <DEDUP_REMOVED lines=11> */
[----:B0-----:R-:W-:Y:S05]  /*4820*/  @!P4 BRA `(.L_x_115) ;  /* 0x000000000004c947 */ /* 0x001fea0003800000 */
[----:B------:R0:W5:Y:S02]  /*4830*/  LDG.E.LTC128B.U16 R104, desc[UR36][R10.64+0x20] ;  /* 0x000020240a687981 */ /* 0x000164000c1e1520 */
.L_x_115:
[----:B------:R-:W-:Y:S05]  /*4840*/  BSYNC B1 ;  /* 0x0000000000017941 */ /* 0x000fea0003800000 */
.L_x_114:
[----:B-----5:R-:W-:Y:S01]  /*4850*/  HADD2.F32 R5, -RZ, R104.H0_H0 ;  /* 0x20000068ff057230 */ /* 0x020fe20000004100 */
[----:B------:R-:W-:Y:S01]  /*4860*/  BSSY B1, `(.L_x_116) ;  /* 0x000000b000017945 */ /* 0x000fe20003800000 */
[----:B------:R-:W-:-:S03]  /*4870*/  @P4 IMAD.MOV.U32 R4, RZ, RZ, R12 ;  /* 0x000000ffff044224 */ /* 0x000fc600078e000c */
        /* <DEDUP_REMOVED lines=9> */
.L_x_117:
[----:B------:R-:W-:Y:S05]  /*4910*/  BSYNC B1 ;  /* 0x0000000000017941 */ /* 0x000fea0003800000 */
.L_x_116:
        /* <DEDUP_REMOVED lines=13> */
.L_x_119:
[----:B------:R-:W-:Y:S05]  /*49f0*/  BSYNC B1 ;  /* 0x0000000000017941 */ /* 0x000fea0003800000 */
.L_x_118:
        /* <DEDUP_REMOVED lines=13> */
.L_x_121:
[----:B------:R-:W-:Y:S05]  /*4ad0*/  BSYNC B1 ;  /* 0x0000000000017941 */ /* 0x000fea0003800000 */
.L_x_120:
        /* <DEDUP_REMOVED lines=13> */
.L_x_123:
[----:B------:R-:W-:Y:S05]  /*4bb0*/  BSYNC B1 ;  /* 0x0000000000017941 */ /* 0x000fea0003800000 */
.L_x_122:
        /* <DEDUP_REMOVED lines=12> */
.L_x_125:
[----:B------:R-:W-:Y:S05]  /*4c80*/  BSYNC B1 ;  /* 0x0000000000017941 */ /* 0x000fea0003800000 */
.L_x_124:
        /* <DEDUP_REMOVED lines=13> */
.L_x_127:
[----:B------:R-:W-:Y:S05]  /*4d60*/  BSYNC B1 ;  /* 0x0000000000017941 */ /* 0x000fea0003800000 */
.L_x_126:
        /* <DEDUP_REMOVED lines=13> */
.L_x_129:
[----:B------:R-:W-:Y:S05]  /*4e40*/  BSYNC B1 ;  /* 0x0000000000017941 */ /* 0x000fea0003800000 */
.L_x_128:
        /* <DEDUP_REMOVED lines=13> */
.L_x_131:
[----:B------:R-:W-:Y:S05]  /*4f20*/  BSYNC B1 ;  /* 0x0000000000017941 */ /* 0x000fea0003800000 */
.L_x_130:
        /* <DEDUP_REMOVED lines=12> */
.L_x_133:
[----:B------:R-:W-:Y:S05]  /*4ff0*/  BSYNC B1 ;  /* 0x0000000000017941 */ /* 0x000fea0003800000 */
.L_x_132:
        /* <DEDUP_REMOVED lines=13> */
.L_x_135:
[----:B------:R-:W-:Y:S05]  /*50d0*/  BSYNC B1 ;  /* 0x0000000000017941 */ /* 0x000fea0003800000 */
.L_x_134:
        /* <DEDUP_REMOVED lines=12> */
.L_x_137:
[----:B------:R-:W-:Y:S05]  /*51a0*/  BSYNC B1 ;  /* 0x0000000000017941 */ /* 0x000fea0003800000 */
.L_x_136:
        /* <DEDUP_REMOVED lines=12> */
.L_x_139:
[----:B------:R-:W-:Y:S05]  /*5270*/  BSYNC B1 ;  /* 0x0000000000017941 */ /* 0x000fea0003800000 */
.L_x_138:
[----:B-----5:R-:W-:Y:S01]  /*5280*/  HADD2.F32 R5, -RZ, R104.H0_H0 ;  /* 0x20000068ff057230 */ /* 0x020fe20000004100 */
[----:B------:R-:W-:Y:S01]  /*5290*/  ISETP.GT.AND P5, PT, R3, 0x88, P5 ;  /* 0x000000880300780c */ /* 0x000fe20002fa4270 */
        /* <DEDUP_REMOVED lines=8> */
[----:B------:R-:W-:Y:S05]  /*5320*/  @!P5 BRA `(.L_x_141) ;  /* 0x000000000004d947 */ /* 0x000fea0003800000 */
[----:B------:R0:W5:Y:S02]  /*5330*/  LDG.E.LTC128B.U16 R104, desc[UR36][R10.64+0x52] ;  /* 0x000052240a687981 */ /* 0x000164000c1e1520 */
.L_x_141:
[----:B------:R-:W-:Y:S05]  /*5340*/  BSYNC B1 ;  /* 0x0000000000017941 */ /* 0x000fea0003800000 */
.L_x_140:
[----:B0----5:R-:W-:Y:S01]  /*5350*/  HADD2.F32 R5, -RZ, R104.H0_H0 ;  /* 0x20000068ff057230 */ /* 0x021fe20000004100 */
[----:B------:R-:W-:Y:S01]  /*5360*/  ISETP.GT.AND P4, PT, R3, 0x80, P3 ;  /* 0x000000800300780c */ /* 0x000fe20001f84270 */
        /* <DEDUP_REMOVED lines=8> */
[----:B------:R-:W-:Y:S05]  /*53f0*/  @!P4 BRA `(.L_x_143) ;  /* 0x000000000004c947 */ /* 0x000fea0003800000 */
[----:B------:R0:W5:Y:S02]  /*5400*/  LDG.E.LTC128B.U16 R104, desc[UR36][R60.64+0x60] ;  /* 0x000060243c687981 */ /* 0x000164000c1e1520 */
.L_x_143:
[----:B------:R-:W-:Y:S05]  /*5410*/  BSYNC B1 ;  /* 0x0000000000017941 */ /* 0x000fea0003800000 */
.L_x_142:
[----:B0----5:R-:W-:Y:S01]  /*5420*/  HADD2.F32 R5, -RZ, R104.H0_H0 ;  /* 0x20000068ff057230 */ /* 0x021fe20000004100 */
        /* <DEDUP_REMOVED lines=11> */
.L_x_145:
[----:B------:R-:W-:Y:S05]  /*54e0*/  BSYNC B1 ;  /* 0x0000000000017941 */ /* 0x000fea0003800000 */
.L_x_144:
        /* <DEDUP_REMOVED lines=12> */
.L_x_147:
[----:B------:R-:W-:Y:S05]  /*55b0*/  BSYNC B1 ;  /* 0x0000000000017941 */ /* 0x000fea0003800000 */
.L_x_146:
        /* <DEDUP_REMOVED lines=12> */
.L_x_149:
[----:B------:R-:W-:Y:S05]  /*5680*/  BSYNC B1 ;  /* 0x0000000000017941 */ /* 0x000fea0003800000 */
.L_x_148:
        /* <DEDUP_REMOVED lines=12> */
.L_x_151:
[----:B------:R-:W-:Y:S05]  /*5750*/  BSYNC B1 ;  /* 0x0000000000017941 */ /* 0x000fea0003800000 */
.L_x_150:
        /* <DEDUP_REMOVED lines=12> */
.L_x_153:
[----:B------:R-:W-:Y:S05]  /*5820*/  BSYNC B1 ;  /* 0x0000000000017941 */ /* 0x000fea0003800000 */
.L_x_152:
        /* <DEDUP_REMOVED lines=9> */
.L_x_155:
[----:B------:R-:W-:Y:S05]  /*58c0*/  BSYNC B1 ;  /* 0x0000000000017941 */ /* 0x000fea0003800000 */
.L_x_154:
[----:B-----5:R-:W-:Y:S01]  /*58d0*/  HADD2.F32 R5, -RZ, R104.H0_H0 ;  /* 0x20000068ff057230 */ /* 0x020fe20000004100 */
[----:B------:R-:W-:Y:S01]  /*58e0*/  ISETP.GT.AND P0, PT, R3, 0x88, P0 ;  /* 0x000000880300780c */ /* 0x000fe20000704270 */
[----:B0-----:R-:W-:Y:S01]  /*58f0*/  @P1 IMAD.MOV.U32 R4, RZ, RZ, R12 ;  /* 0x000000ffff041224 */ /* 0x001fe200078e000c */
        /* <DEDUP_REMOVED lines=9> */
.L_x_157:
[----:B------:R-:W-:Y:S05]  /*5990*/  BSYNC B1 ;  /* 0x0000000000017941 */ /* 0x000fea0003800000 */
.L_x_156:
[----:B------:R-:W-:Y:S05]  /*59a0*/  @!P0 BRA `(.L_x_158) ;  /* 0x0000001400f08947 */ /* 0x000fea0003800000 */
[----:B-----5:R-:W-:-:S05]  /*59b0*/  HADD2.F32 R3, -RZ, R104.H0_H0 ;  /* 0x20000068ff037230 */ /* 0x020fca0000004100 */
[----:B0-----:R-:W-:-:S04]  /*59c0*/  FMUL R4, R3, R90 ;  /* 0x0000005a03047220 */ /* 0x001fc80000400000 */
[----:B------:R-:W-:-:S05]  /*59d0*/  FFMA R4, R55, R88, R4 ;  /* 0x0000005837047223 */ /* 0x000fca0000000004 */
[----:B------:R-:W-:-:S05]  /*59e0*/  F2FP.F16.F32.PACK_AB R4, RZ, R4 ;  /* 0x00000004ff04723e */ /* 0x000fca00000000ff */
[----:B------:R0:W-:Y:S01]  /*59f0*/  STG.E.U16 desc[UR36][R12.64+0x72], R4 ;  /* 0x000072040c007986 */ /* 0x0001e2000c101524 */
[----:B------:R-:W-:Y:S05]  /*5a00*/  BRA `(.L_x_158) ;  /* 0x0000001400d87947 */ /* 0x000fea0003800000 */
.L_x_35:
[----:B------:R-:W-:Y:S01]  /*5a10*/  ULDC.64 UR4, c[0x0][0x5c0] ;  /* 0x0001700000047ab9 */ /* 0x000fe20000000a00 */
[----:B------:R-:W-:Y:S01]  /*5a20*/  ISETP.GT.AND P3, PT, R4, 0x1, PT ;  /* 0x000000010400780c */ /* 0x000fe20003f64270 */
[-C--:B------:R-:W-:Y:S01]  /*5a30*/  FMUL R56, R56, R88.reuse ;  /* 0x0000005838387220 */ /* 0x080fe20000400000 */
[----:B------:R-:W-:Y:S01]  /*5a40*/  LEA R14, P1, R104, UR4, 0x1 ;  /* 0x00000004680e7c11 */ /* 0x000fe2000f8208ff */
[-C--:B------:R-:W-:Y:S01]  /*5a50*/  FMUL R57, R57, R88.reuse ;  /* 0x0000005839397220 */ /* 0x080fe20000400000 */
[----:B------:R-:W-:Y:S01]  /*5a60*/  IMAD.SHL.U32 R7, R12, 0x10, RZ ;  /* 0x000000100c077824 */ /* 0x000fe200078e00ff */
[C---:B------:R-:W-:Y:S01]  /*5a70*/  ISETP.GT.AND P2, PT, R3.reuse, 0x8, P6 ;  /* 0x000000080300780c */ /* 0x040fe20003744270 */
[-C--:B------:R-:W-:Y:S01]  /*5a80*/  FMUL R58, R58, R88.reuse ;  /* 0x000000583a3a7220 */ /* 0x080fe20000400000 */
[----:B------:R-:W-:Y:S01]  /*5a90*/  LEA.HI.X R15, R104, UR5, R95, 0x1, P1 ;  /* 0x00000005680f7c11 */ /* 0x000fe200088f0c5f */
[----:B------:R-:W-:Y:S01]  /*5aa0*/  IMAD.SHL.U32 R89, R12, 0x100, RZ ;  /* 0x000001000c597824 */ /* 0x000fe200078e00ff */
[----:B------:R-:W-:Y:S01]  /*5ab0*/  ISETP.GT.AND P1, PT, R3, RZ, P3 ;  /* 0x000000ff0300720c */ /* 0x000fe20001f24270 */
[----:B------:R-:W-:Y:S01]  /*5ac0*/  FMUL R59, R59, R88 ;  /* 0x000000583b3b7220 */ /* 0x000fe20000400000 */
[----:B------:R-:W-:Y:S01]  /*5ad0*/  F2FP.F16.F32.PACK_AB R56, RZ, R56 ;  /* 0x00000038ff38723e */ /* 0x000fe200000000ff */
[-C--:B------:R-:W-:Y:S01]  /*5ae0*/  FMUL R60, R60, R88.reuse ;  /* 0x000000583c3c7220 */ /* 0x080fe20000400000 */
[----:B------:R-:W-:Y:S01]  /*5af0*/  F2FP.F16.F32.PACK_AB R57, RZ, R57 ;  /* 0x00000039ff39723e */ /* 0x000fe200000000ff */
[-C--:B------:R-:W-:Y:S01]  /*5b00*/  FMUL R61, R61, R88.reuse ;  /* 0x000000583d3d7220 */ /* 0x080fe20000400000 */
[----:B------:R-:W-:Y:S01]  /*5b10*/  SHF.L.U64.HI R5, R12, 0x4, R13 ;  /* 0x000000040c057819 */ /* 0x000fe2000001020d */
[----:B------:R-:W-:Y:S01]  /*5b20*/  @P0 STG.E.U16 desc[UR36][R14.64], R56 ;  /* 0x000000380e000986 */ /* 0x000fe2000c101524 */
[----:B------:R-:W-:Y:S01]  /*5b30*/  PRMT R9, R57, 0x7610, R9 ;  /* 0x0000761039097816 */ /* 0x000fe20000000009 */
[----:B------:R-:W-:Y:S01]  /*5b40*/  FMUL R63, R63, R88 ;  /* 0x000000583f3f7220 */ /* 0x000fe20000400000 */
[----:B------:R-:W-:Y:S01]  /*5b50*/  IADD3 R8, P0, R7, R14, RZ ;  /* 0x0000000e07087210 */ /* 0x000fe20007f1e0ff */
[----:B------:R-:W-:Y:S01]  /*5b60*/  FMUL R62, R62, R88 ;  /* 0x000000583e3e7220 */ /* 0x000fe20000400000 */
[----:B------:R-:W-:Y:S01]  /*5b70*/  F2FP.F16.F32.PACK_AB R58, RZ, R58 ;  /* 0x0000003aff3a723e */ /* 0x000fe200000000ff */
[--C-:B------:R-:W-:Y:S01]  /*5b80*/  @P1 IMAD.MOV.U32 R10, RZ, RZ, R14.reuse ;  /* 0x000000ffff0a1224 */ /* 0x100fe200078e000e */
[----:B------:R-:W-:Y:S01]  /*5b90*/  SHF.L.U64.HI R57, R12, 0x8, R13 ;  /* 0x000000080c397819 */ /* 0x000fe2000001020d */
[--C-:B------:R-:W-:Y:S01]  /*5ba0*/  @P1 IMAD.MOV.U32 R11, RZ, RZ, R15.reuse ;  /* 0x000000ffff0b1224 */ /* 0x100fe200078e000f */
[----:B------:R-:W-:Y:S01]  /*5bb0*/  ISETP.GT.AND P4, PT, R4, 0x8, PT ;  /* 0x000000080400780c */ /* 0x000fe20003f84270 */
[-C--:B------:R-:W-:Y:S01]  /*5bc0*/  FMUL R64, R64, R88.reuse ;  /* 0x0000005840407220 */ /* 0x080fe20000400000 */
[----:B------:R-:W-:Y:S01]  /*5bd0*/  F2FP.F16.F32.PACK_AB R59, RZ, R59 ;  /* 0x0000003bff3b723e */ /* 0x000fe200000000ff */
[----:B------:R-:W-:Y:S01]  /*5be0*/  FMUL R65, R65, R88 ;  /* 0x0000005841417220 */ /* 0x000fe20000400000 */
[----:B------:R0:W-:Y:S01]  /*5bf0*/  @P1 STG.E.U16 desc[UR36][R10.64+0x2], R9 ;  /* 0x000002090a001986 */ /* 0x0001e2000c101524 */
[----:B------:R-:W-:Y:S01]  /*5c00*/  F2FP.F16.F32.PACK_AB R60, RZ, R60 ;  /* 0x0000003cff3c723e */ /* 0x000fe200000000ff */
[-C--:B------:R-:W-:Y:S01]  /*5c10*/  FMUL R66, R66, R88.reuse ;  /* 0x0000005842427220 */ /* 0x080fe20000400000 */
[----:B------:R-:W-:Y:S01]  /*5c20*/  F2FP.F16.F32.PACK_AB R61, RZ, R61 ;  /* 0x0000003dff3d723e */ /* 0x000fe200000000ff */
[-C--:B------:R-:W-:Y:S01]  /*5c30*/  FMUL R67, R67, R88.reuse ;  /* 0x0000005843437220 */ /* 0x080fe20000400000 */
[----:B------:R-:W-:Y:S01]  /*5c40*/  F2FP.F16.F32.PACK_AB R63, RZ, R63 ;  /* 0x0000003fff3f723e */ /* 0x000fe200000000ff */
[----:B------:R-:W-:Y:S01]  /*5c50*/  FMUL R68, R68, R88 ;  /* 0x0000005844447220 */ /* 0x000fe20000400000 */
[----:B------:R-:W-:Y:S01]  /*5c60*/  F2FP.F16.F32.PACK_AB R62, RZ, R62 ;  /* 0x0000003eff3e723e */ /* 0x000fe200000000ff */
[----:B------:R-:W-:Y:S01]  /*5c70*/  FMUL R69, R69, R88 ;  /* 0x0000005845457220 */ /* 0x000fe20000400000 */
[----:B------:R-:W-:Y:S01]  /*5c80*/  F2FP.F16.F32.PACK_AB R64, RZ, R64 ;  /* 0x00000040ff40723e */ /* 0x000fe200000000ff */
[-C--:B------:R-:W-:Y:S01]  /*5c90*/  FMUL R70, R70, R88.reuse ;  /* 0x0000005846467220 */ /* 0x080fe20000400000 */
[----:B------:R-:W-:Y:S01]  /*5ca0*/  F2FP.F16.F32.PACK_AB R65, RZ, R65 ;  /* 0x00000041ff41723e */ /* 0x000fe200000000ff */
[----:B0-----:R-:W-:Y:S01]  /*5cb0*/  IMAD.X R9, R5, 0x1, R15, P0 ;  /* 0x0000000105097824 */ /* 0x001fe200000e060f */
[----:B------:R-:W-:Y:S01]  /*5cc0*/  ISETP.GT.AND P0, PT, R3, 0x8, P3 ;  /* 0x000000080300780c */ /* 0x000fe20001f04270 */
[-C--:B------:R-:W-:Y:S01]  /*5cd0*/  FMUL R71, R71, R88.reuse ;  /* 0x0000005847477220 */ /* 0x080fe20000400000 */
[----:B------:R-:W-:Y:S01]  /*5ce0*/  ISETP.GT.AND P3, PT, R4, 0x9, PT ;  /* 0x000000090400780c */ /* 0x000fe20003f64270 */
[----:B------:R-:W-:Y:S01]  /*5cf0*/  FMUL R72, R72, R88 ;  /* 0x0000005848487220 */ /* 0x000fe20000400000 */
[----:B------:R-:W-:Y:S01]  /*5d00*/  @P2 STG.E.U16 desc[UR36][R8.64], R58 ;  /* 0x0000003a08002986 */ /* 0x000fe2000c101524 */
[----:B------:R-:W-:Y:S01]  /*5d10*/  IADD3 R6, P1, P2, R89, R14, R7 ;  /* 0x0000000e59067210 */ /* 0x000fe20007a3e007 */
[----:B------:R-:W-:Y:S01]  /*5d20*/  FMUL R73, R73, R88 ;  /* 0x0000005849497220 */ /* 0x000fe20000400000 */
[----:B------:R-:W-:Y:S01]  /*5d30*/  F2FP.F16.F32.PACK_AB R66, RZ, R66 ;  /* 0x00000042ff42723e */ /* 0x000fe200000000ff */
[-C--:B------:R-:W-:Y:S01]  /*5d40*/  FMUL R74, R74, R88.reuse ;  /* 0x000000584a4a7220 */ /* 0x080fe20000400000 */
[----:B------:R-:W-:Y:S01]  /*5d50*/  IADD3.X R7, R57, R15, R5, P1, P2 ;  /* 0x0000000f39077210 */ /* 0x000fe20000fe4405 */
[-C--:B------:R-:W-:Y:S01]  /*5d60*/  FMUL R75, R75, R88.reuse ;  /* 0x000000584b4b7220 */ /* 0x080fe20000400000 */
[C---:B------:R-:W-:Y:S01]  /*5d70*/  ISETP.GT.AND P1, PT, R3.reuse, RZ, P4 ;  /* 0x000000ff0300720c */ /* 0x040fe20002724270 */
[-C--:B------:R-:W-:Y:S01]  /*5d80*/  FMUL R76, R76, R88.reuse ;  /* 0x000000584c4c7220 */ /* 0x080fe20000400000 */
[----:B------:R-:W-:Y:S01]  /*5d90*/  @P0 STG.E.U16 desc[UR36][R8.64+0x2], R59 ;  /* 0x0000023b08000986 */ /* 0x000fe2000c101524 */
[----:B------:R-:W-:Y:S01]  /*5da0*/  ISETP.GT.AND P0, PT, R3, RZ, P3 ;  /* 0x000000ff0300720c */ /* 0x000fe20001f04270 */
[-C--:B------:R-:W-:Y:S01]  /*5db0*/  FMUL R77, R77, R88.reuse ;  /* 0x000000584d4d7220 */ /* 0x080fe20000400000 */
[----:B------:R-:W-:Y:S01]  /*5dc0*/  ISETP.GT.AND P2, PT, R4, 0x11, PT ;  /* 0x000000110400780c */ /* 0x000fe20003f44270 */
[-C--:B------:R-:W-:Y:S01]  /*5dd0*/  FMUL R78, R78, R88.reuse ;  /* 0x000000584e4e7220 */ /* 0x080fe20000400000 */
[----:B------:R-:W-:Y:S01]  /*5de0*/  F2FP.F16.F32.PACK_AB R67, RZ, R67 ;  /* 0x00000043ff43723e */ /* 0x000fe200000000ff */
[----:B------:R-:W-:Y:S01]  /*5df0*/  FMUL R79, R79, R88 ;  /* 0x000000584f4f7220 */ /* 0x000fe20000400000 */
[----:B------:R-:W-:Y:S01]  /*5e00*/  F2FP.F16.F32.PACK_AB R68, RZ, R68 ;  /* 0x00000044ff44723e */ /* 0x000fe200000000ff */
[-C--:B------:R-:W-:Y:S01]  /*5e10*/  FMUL R80, R80, R88.reuse ;  /* 0x0000005850507220 */ /* 0x080fe20000400000 */
[----:B------:R-:W-:Y:S01]  /*5e20*/  F2FP.F16.F32.PACK_AB R69, RZ, R69 ;  /* 0x00000045ff45723e */ /* 0x000fe200000000ff */
[----:B------:R-:W-:Y:S01]  /*5e30*/  FMUL R81, R81, R88 ;  /* 0x0000005851517220 */ /* 0x000fe20000400000 */
[--C-:B------:R-:W-:Y:S01]  /*5e40*/  @P1 IMAD.MOV.U32 R10, RZ, RZ, R14.reuse ;  /* 0x000000ffff0a1224 */ /* 0x100fe200078e000e */
[----:B------:R-:W-:Y:S01]  /*5e50*/  F2FP.F16.F32.PACK_AB R70, RZ, R70 ;  /* 0x00000046ff46723e */ /* 0x000fe200000000ff */
[--C-:B------:R-:W-:Y:S01]  /*5e60*/  @P1 IMAD.MOV.U32 R11, RZ, RZ, R15.reuse ;  /* 0x000000ffff0b1224 */ /* 0x100fe200078e000f */
[----:B------:R-:W-:Y:S01]  /*5e70*/  F2FP.F16.F32.PACK_AB R71, RZ, R71 ;  /* 0x00000047ff47723e */ /* 0x000fe200000000ff */
[----:B------:R-:W-:Y:S01]  /*5e80*/  FMUL R82, R82, R88 ;  /* 0x0000005852527220 */ /* 0x000fe20000400000 */
[----:B------:R-:W-:Y:S01]  /*5e90*/  F2FP.F16.F32.PACK_AB R72, RZ, R72 ;  /* 0x00000048ff48723e */ /* 0x000fe200000000ff */
[-C--:B------:R-:W-:Y:S01]  /*5ea0*/  FMUL R83, R83, R88.reuse ;  /* 0x0000005853537220 */ /* 0x080fe20000400000 */
[----:B------:R0:W-:Y:S01]  /*5eb0*/  @P1 STG.E.U16 desc[UR36][R10.64+0x10], R60 ;  /* 0x0000103c0a001986 */ /* 0x0001e2000c101524 */
[----:B------:R-:W-:Y:S01]  /*5ec0*/  ISETP.GT.AND P1, PT, R3, 0x8, P4 ;  /* 0x000000080300780c */ /* 0x000fe20002724270 */
[-C--:B------:R-:W-:Y:S01]  /*5ed0*/  FMUL R84, R84, R88.reuse ;  /* 0x0000005854547220 */ /* 0x080fe20000400000 */
[----:B------:R-:W-:Y:S01]  /*5ee0*/  F2FP.F16.F32.PACK_AB R73, RZ, R73 ;  /* 0x00000049ff49723e */ /* 0x000fe200000000ff */
[----:B------:R-:W-:Y:S01]  /*5ef0*/  FMUL R85, R85, R88 ;  /* 0x0000005855557220 */ /* 0x000fe20000400000 */
[----:B------:R-:W-:Y:S01]  /*5f00*/  F2FP.F16.F32.PACK_AB R74, RZ, R74 ;  /* 0x0000004aff4a723e */ /* 0x000fe200000000ff */
[-C--:B------:R-:W-:Y:S01]  /*5f10*/  FMUL R86, R86, R88.reuse ;  /* 0x0000005856567220 */ /* 0x080fe20000400000 */
[----:B------:R-:W-:Y:S01]  /*5f20*/  F2FP.F16.F32.PACK_AB R75, RZ, R75 ;  /* 0x0000004bff4b723e */ /* 0x000fe200000000ff */
[-C--:B------:R-:W-:Y:S01]  /*5f30*/  FMUL R87, R87, R88.reuse ;  /* 0x0000005857577220 */ /* 0x080fe20000400000 */
[----:B------:R-:W-:Y:S01]  /*5f40*/  ISETP.GT.AND P5, PT, R4, 0x28, PT ;  /* 0x000000280400780c */ /* 0x000fe20003fa4270 */
[----:B------:R-:W-:Y:S01]  /*5f50*/  FMUL R24, R24, R88 ;  /* 0x0000005818187220 */ /* 0x000fe20000400000 */
[----:B------:R-:W-:Y:S01]  /*5f60*/  F2FP.F16.F32.PACK_AB R76, RZ, R76 ;  /* 0x0000004cff4c723e */ /* 0x000fe200000000ff */
[--C-:B0-----:R-:W-:Y:S01]  /*5f70*/  @P0 IMAD.MOV.U32 R10, RZ, RZ, R14.reuse ;  /* 0x000000ffff0a0224 */ /* 0x101fe200078e000e */
[----:B------:R-:W-:Y:S01]  /*5f80*/  ISETP.GT.AND P4, PT, R4, 0x29, PT ;  /* 0x000000290400780c */ /* 0x000fe20003f84270 */
        /* <DEDUP_REMOVED lines=8> */
[C---:B------:R-:W-:Y:S01]  /*6010*/  ISETP.GT.AND P3, PT, R4.reuse, 0x10, PT ;  /* 0x000000100400780c */ /* 0x040fe20003f64270 */
[----:B------:R-:W-:Y:S01]  /*6020*/  @P1 STG.E.U16 desc[UR36][R8.64+0x10], R62 ;  /* 0x0000103e08001986 */ /* 0x000fe2000c101524 */
        /* <DEDUP_REMOVED lines=8> */
[----:B------:R-:W-:Y:S01]  /*60b0*/  F2FP.F16.F32.PACK_AB R82, RZ, R82 ;  /* 0x00000052ff52723e */ /* 0x000fe200000000ff */
[----:B------:R-:W-:Y:S01]  /*60c0*/  @P0 STG.E.U16 desc[UR36][R8.64+0x12], R63 ;  /* 0x0000123f08000986 */ /* 0x000fe2000c101524 */
[----:B------:R-:W-:Y:S01]  /*60d0*/  ISETP.GT.AND P0, PT, R3, RZ, P3 ;  /* 0x000000ff0300720c */ /* 0x000fe20001f04270 */
[-C--:B------:R-:W-:Y:S01]  /*60e0*/  FMUL R32, R32, R88.reuse ;  /* 0x0000005820207220 */ /* 0x080fe20000400000 */
[----:B------:R-:W-:Y:S01]  /*60f0*/  F2FP.F16.F32.PACK_AB R83, RZ, R83 ;  /* 0x00000053ff53723e */ /* 0x000fe200000000ff */
[----:B------:R-:W-:Y:S01]  /*6100*/  FMUL R33, R33, R88 ;  /* 0x0000005821217220 */ /* 0x000fe20000400000 */
[----:B------:R-:W-:Y:S01]  /*6110*/  F2FP.F16.F32.PACK_AB R84, RZ, R84 ;  /* 0x00000054ff54723e */ /* 0x000fe200000000ff */
[-C--:B------:R-:W-:Y:S01]  /*6120*/  FMUL R34, R34, R88.reuse ;  /* 0x0000005822227220 */ /* 0x080fe20000400000 */
[----:B------:R-:W-:Y:S01]  /*6130*/  P2R R5, PR, RZ, 0x20 ;  /* 0x00000020ff057803 */ /* 0x000fe20000000000 */
[-C--:B------:R-:W-:Y:S01]  /*6140*/  FMUL R35, R35, R88.reuse ;  /* 0x0000005823237220 */ /* 0x080fe20000400000 */
[----:B------:R-:W-:Y:S01]  /*6150*/  F2FP.F16.F32.PACK_AB R85, RZ, R85 ;  /* 0x00000055ff55723e */ /* 0x000fe200000000ff */
[----:B------:R-:W-:Y:S01]  /*6160*/  FMUL R36, R36, R88 ;  /* 0x0000005824247220 */ /* 0x000fe20000400000 */
[----:B------:R-:W-:Y:S01]  /*6170*/  F2FP.F16.F32.PACK_AB R86, RZ, R86 ;  /* 0x00000056ff56723e */ /* 0x000fe200000000ff */
[----:B------:R-:W-:Y:S01]  /*6180*/  FMUL R37, R37, R88 ;  /* 0x0000005825257220 */ /* 0x000fe20000400000 */
[----:B------:R-:W-:Y:S01]  /*6190*/  F2FP.F16.F32.PACK_AB R87, RZ, R87 ;  /* 0x00000057ff57723e */ /* 0x000fe200000000ff */
[--C-:B0-----:R-:W-:Y:S01]  /*61a0*/  @P0 IMAD.MOV.U32 R10, RZ, RZ, R14.reuse ;  /* 0x000000ffff0a0224 */ /* 0x101fe200078e000e */
[----:B------:R-:W-:Y:S01]  /*61b0*/  F2FP.F16.F32.PACK_AB R24, RZ, R24 ;  /* 0x00000018ff18723e */ /* 0x000fe200000000ff */
[--C-:B------:R-:W-:Y:S01]  /*61c0*/  @P0 IMAD.MOV.U32 R11, RZ, RZ, R15.reuse ;  /* 0x000000ffff0b0224 */ /* 0x100fe200078e000f */
[----:B------:R-:W-:Y:S01]  /*61d0*/  F2FP.F16.F32.PACK_AB R25, RZ, R25 ;  /* 0x00000019ff19723e */ /* 0x000fe200000000ff */
[----:B------:R-:W-:Y:S01]  /*61e0*/  FMUL R38, R38, R88 ;  /* 0x0000005826267220 */ /* 0x000fe20000400000 */
[----:B------:R-:W-:Y:S01]  /*61f0*/  F2FP.F16.F32.PACK_AB R26, RZ, R26 ;  /* 0x0000001aff1a723e */ /* 0x000fe200000000ff */
[-C--:B------:R-:W-:Y:S01]  /*6200*/  FMUL R39, R39, R88.reuse ;  /* 0x0000005827277220 */ /* 0x080fe20000400000 */
[----:B------:R0:W-:Y:S01]  /*6210*/  @P0 STG.E.U16 desc[UR36][R10.64+0x20], R64 ;  /* 0x000020400a000986 */ /* 0x0001e2000c101524 */
[----:B------:R-:W-:Y:S01]  /*6220*/  ISETP.GT.AND P0, PT, R3, RZ, P2 ;  /* 0x000000ff0300720c */ /* 0x000fe20001704270 */
        /* <DEDUP_REMOVED lines=12> */
[----:B0-----:R-:W-:Y:S01]  /*62f0*/  @P0 IMAD.MOV.U32 R10, RZ, RZ, R14 ;  /* 0x000000ffff0a0224 */ /* 0x001fe200078e000e */
[----:B------:R-:W-:Y:S01]  /*6300*/  F2FP.F16.F32.PACK_AB R33, RZ, R33 ;  /* 0x00000021ff21723e */ /* 0x000fe200000000ff */
[----:B------:R-:W-:Y:S01]  /*6310*/  @P0 IMAD.MOV.U32 R11, RZ, RZ, R15 ;  /* 0x000000ffff0b0224 */ /* 0x000fe200078e000f */
[----:B------:R-:W-:Y:S01]  /*6320*/  F2FP.F16.F32.PACK_AB R34, RZ, R34 ;  /* 0x00000022ff22723e */ /* 0x000fe200000000ff */
[-C--:B------:R-:W-:Y:S01]  /*6330*/  FMUL R46, R46, R88.reuse ;  /* 0x000000582e2e7220 */ /* 0x080fe20000400000 */
[----:B------:R-:W-:Y:S01]  /*6340*/  F2FP.F16.F32.PACK_AB R35, RZ, R35 ;  /* 0x00000023ff23723e */ /* 0x000fe200000000ff */
[-C--:B------:R-:W-:Y:S01]  /*6350*/  FMUL R47, R47, R88.reuse ;  /* 0x000000582f2f7220 */ /* 0x080fe20000400000 */
[----:B------:R0:W-:Y:S01]  /*6360*/  @P0 STG.E.U16 desc[UR36][R10.64+0x22], R65 ;  /* 0x000022410a000986 */ /* 0x0001e2000c101524 */
[----:B------:R-:W-:Y:S01]  /*6370*/  ISETP.GT.AND P0, PT, R3, 0x8, P3 ;  /* 0x000000080300780c */ /* 0x000fe20001f04270 */
[-C--:B------:R-:W-:Y:S01]  /*6380*/  FMUL R48, R48, R88.reuse ;  /* 0x0000005830307220 */ /* 0x080fe20000400000 */
[----:B------:R-:W-:Y:S01]  /*6390*/  ISETP.GT.AND P3, PT, R4, 0x30, PT ;  /* 0x000000300400780c */ /* 0x000fe20003f64270 */
        /* <DEDUP_REMOVED lines=11> */
[----:B------:R-:W-:Y:S01]  /*6450*/  ISETP.GT.AND P0, PT, R3, 0x8, P2 ;  /* 0x000000080300780c */ /* 0x000fe20001704270 */
[-C--:B------:R-:W-:Y:S01]  /*6460*/  FMUL R54, R54, R88.reuse ;  /* 0x0000005836367220 */ /* 0x080fe20000400000 */
[----:B------:R-:W-:Y:S01]  /*6470*/  ISETP.GT.AND P2, PT, R4, 0x18, PT ;  /* 0x000000180400780c */ /* 0x000fe20003f44270 */
[----:B------:R-:W-:Y:S01]  /*6480*/  FMUL R55, R55, R88 ;  /* 0x0000005837377220 */ /* 0x000fe20000400000 */
[----:B------:R-:W-:-:S02]  /*6490*/  F2FP.F16.F32.PACK_AB R41, RZ, R41 ;  /* 0x00000029ff29723e */ /* 0x000fc400000000ff */
[----:B------:R-:W-:Y:S02]  /*64a0*/  F2FP.F16.F32.PACK_AB R42, RZ, R42 ;  /* 0x0000002aff2a723e */ /* 0x000fe400000000ff */
[----:B------:R-:W-:Y:S02]  /*64b0*/  F2FP.F16.F32.PACK_AB R43, RZ, R43 ;  /* 0x0000002bff2b723e */ /* 0x000fe400000000ff */
[----:B------:R-:W-:Y:S02]  /*64c0*/  F2FP.F16.F32.PACK_AB R44, RZ, R44 ;  /* 0x0000002cff2c723e */ /* 0x000fe400000000ff */
[----:B------:R-:W-:Y:S01]  /*64d0*/  F2FP.F16.F32.PACK_AB R45, RZ, R45 ;  /* 0x0000002dff2d723e */ /* 0x000fe200000000ff */
[----:B------:R-:W-:Y:S01]  /*64e0*/  @P0 STG.E.U16 desc[UR36][R8.64+0x22], R67 ;  /* 0x0000224308000986 */ /* 0x000fe2000c101524 */
[----:B------:R-:W-:Y:S02]  /*64f0*/  ISETP.GT.AND P0, PT, R3, RZ, P2 ;  /* 0x000000ff0300720c */ /* 0x000fe40001704270 */
[----:B------:R-:W-:-:S02]  /*6500*/  F2FP.F16.F32.PACK_AB R46, RZ, R46 ;  /* 0x0000002eff2e723e */ /* 0x000fc400000000ff */
[----:B------:R-:W-:Y:S02]  /*6510*/  F2FP.F16.F32.PACK_AB R47, RZ, R47 ;  /* 0x0000002fff2f723e */ /* 0x000fe400000000ff */
[----:B------:R-:W-:Y:S02]  /*6520*/  F2FP.F16.F32.PACK_AB R48, RZ, R48 ;  /* 0x00000030ff30723e */ /* 0x000fe400000000ff */
[----:B------:R-:W-:Y:S02]  /*6530*/  F2FP.F16.F32.PACK_AB R49, RZ, R49 ;  /* 0x00000031ff31723e */ /* 0x000fe400000000ff */
[----:B------:R-:W-:Y:S02]  /*6540*/  F2FP.F16.F32.PACK_AB R50, RZ, R50 ;  /* 0x00000032ff32723e */ /* 0x000fe400000000ff */
[----:B------:R-:W-:Y:S01]  /*6550*/  F2FP.F16.F32.PACK_AB R51, RZ, R51 ;  /* 0x00000033ff33723e */ /* 0x000fe200000000ff */
[----:B0-----:R-:W-:Y:S01]  /*6560*/  @P0 IMAD.MOV.U32 R10, RZ, RZ, R14 ;  /* 0x000000ffff0a0224 */ /* 0x001fe200078e000e */
[----:B------:R-:W-:Y:S01]  /*6570*/  F2FP.F16.F32.PACK_AB R52, RZ, R52 ;  /* 0x00000034ff34723e */ /* 0x000fe200000000ff */
[----:B------:R-:W-:Y:S01]  /*6580*/  @P0 IMAD.MOV.U32 R11, RZ, RZ, R15 ;  /* 0x000000ffff0b0224 */ /* 0x000fe200078e000f */
[----:B------:R-:W-:-:S02]  /*6590*/  F2FP.F16.F32.PACK_AB R53, RZ, R53 ;  /* 0x00000035ff35723e */ /* 0x000fc400000000ff */
[----:B------:R-:W-:Y:S02]  /*65a0*/  F2FP.F16.F32.PACK_AB R54, RZ, R54 ;  /* 0x00000036ff36723e */ /* 0x000fe400000000ff */
[----:B------:R0:W-:Y:S01]  /*65b0*/  @P0 STG.E.U16 desc[UR36][R10.64+0x30], R68 ;  /* 0x000030440a000986 */ /* 0x0001e2000c101524 */
[----:B------:R-:W-:Y:S02]  /*65c0*/  ISETP.GT.AND P0, PT, R3, RZ, P1 ;  /* 0x000000ff0300720c */ /* 0x000fe40000f04270 */
[----:B------:R-:W-:-:S11]  /*65d0*/  F2FP.F16.F32.PACK_AB R55, RZ, R55 ;  /* 0x00000037ff37723e */ /* 0x000fd600000000ff */
[----:B0-----:R-:W-:Y:S02]  /*65e0*/  @P0 IMAD.MOV.U32 R10, RZ, RZ, R14 ;  /* 0x000000ffff0a0224 */ /* 0x001fe400078e000e */
[----:B------:R-:W-:-:S05]  /*65f0*/  @P0 IMAD.MOV.U32 R11, RZ, RZ, R15 ;  /* 0x000000ffff0b0224 */ /* 0x000fca00078e000f */
[----:B------:R0:W-:Y:S01]  /*6600*/  @P0 STG.E.U16 desc[UR36][R10.64+0x32], R69 ;  /* 0x000032450a000986 */ /* 0x0001e2000c101524 */
[----:B------:R-:W-:Y:S02]  /*6610*/  ISETP.GT.AND P0, PT, R3, 0x8, P2 ;  /* 0x000000080300780c */ /* 0x000fe40001704270 */
[----:B------:R-:W-:-:S11]  /*6620*/  ISETP.GT.AND P2, PT, R4, 0x20, PT ;  /* 0x000000200400780c */ /* 0x000fd60003f44270 */
[----:B------:R-:W-:Y:S01]  /*6630*/  @P0 STG.E.U16 desc[UR36][R8.64+0x30], R70 ;  /* 0x0000304608000986 */ /* 0x000fe2000c101524 */
[----:B------:R-:W-:Y:S02]  /*6640*/  ISETP.GT.AND P0, PT, R3, 0x8, P1 ;  /* 0x000000080300780c */ /* 0x000fe40000f04270 */
[----:B------:R-:W-:-:S11]  /*6650*/  ISETP.GT.AND P1, PT, R4, 0x21, PT ;  /* 0x000000210400780c */ /* 0x000fd60003f24270 */
[----:B------:R-:W-:Y:S01]  /*6660*/  @P0 STG.E.U16 desc[UR36][R8.64+0x32], R71 ;  /* 0x0000324708000986 */ /* 0x000fe2000c101524 */
[----:B------:R-:W-:-:S13]  /*6670*/  ISETP.GT.AND P0, PT, R3, RZ, P2 ;  /* 0x000000ff0300720c */ /* 0x000fda0001704270 */
[----:B0-----:R-:W-:Y:S02]  /*6680*/  @P0 IMAD.MOV.U32 R10, RZ, RZ, R14 ;  /* 0x000000ffff0a0224 */ /* 0x001fe400078e000e */
[----:B------:R-:W-:-:S05]  /*6690*/  @P0 IMAD.MOV.U32 R11, RZ, RZ, R15 ;  /* 0x000000ffff0b0224 */ /* 0x000fca00078e000f */
[----:B------:R0:W-:Y:S01]  /*66a0*/  @P0 STG.E.U16 desc[UR36][R10.64+0x40], R72 ;  /* 0x000040480a000986 */ /* 0x0001e2000c101524 */
[----:B------:R-:W-:-:S13]  /*66b0*/  ISETP.GT.AND P0, PT, R3, RZ, P1 ;  /* 0x000000ff0300720c */ /* 0x000fda0000f04270 */
[----:B0-----:R-:W-:Y:S02]  /*66c0*/  @P0 IMAD.MOV.U32 R10, RZ, RZ, R14 ;  /* 0x000000ffff0a0224 */ /* 0x001fe400078e000e */
[----:B------:R-:W-:-:S05]  /*66d0*/  @P0 IMAD.MOV.U32 R11, RZ, RZ, R15 ;  /* 0x000000ffff0b0224 */ /* 0x000fca00078e000f */
[----:B------:R0:W-:Y:S01]  /*66e0*/  @P0 STG.E.U16 desc[UR36][R10.64+0x42], R73 ;  /* 0x000042490a000986 */ /* 0x0001e2000c101524 */
[----:B------:R-:W-:Y:S02]  /*66f0*/  ISETP.GT.AND P0, PT, R3, 0x8, P2 ;  /* 0x000000080300780c */ /* 0x000fe40001704270 */
[----:B------:R-:W-:-:S11]  /*6700*/  ISETP.GT.AND P2, PT, R4, 0x38, PT ;  /* 0x000000380400780c */ /* 0x000fd60003f44270 */
[----:B------:R-:W-:Y:S01]  /*6710*/  @P0 STG.E.U16 desc[UR36][R8.64+0x40], R74 ;  /* 0x0000404a08000986 */ /* 0x000fe2000c101524 */
[----:B------:R-:W-:-:S13]  /*6720*/  ISETP.GT.AND P0, PT, R3, 0x8, P1 ;  /* 0x000000080300780c */ /* 0x000fda0000f04270 */
        /* <DEDUP_REMOVED lines=9> */
[----:B------:R-:W-:-:S13]  /*67c0*/  ISETP.GT.AND P0, PT, R3, 0x8, P5 ;  /* 0x000000080300780c */ /* 0x000fda0002f04270 */
[----:B------:R-:W-:Y:S01]  /*67d0*/  @P0 STG.E.U16 desc[UR36][R8.64+0x50], R78 ;  /* 0x0000504e08000986 */ /* 0x000fe2000c101524 */
[----:B------:R-:W-:-:S13]  /*67e0*/  ISETP.GT.AND P0, PT, R3, 0x8, P4 ;  /* 0x000000080300780c */ /* 0x000fda0002704270 */
[----:B------:R-:W-:Y:S01]  /*67f0*/  @P0 STG.E.U16 desc[UR36][R8.64+0x52], R79 ;  /* 0x0000524f08000986 */ /* 0x000fe2000c101524 */
[----:B------:R-:W-:-:S13]  /*6800*/  ISETP.GT.AND P0, PT, R3, RZ, P3 ;  /* 0x000000ff0300720c */ /* 0x000fda0001f04270 */
[----:B0-----:R-:W-:Y:S02]  /*6810*/  @P0 IMAD.MOV.U32 R10, RZ, RZ, R14 ;  /* 0x000000ffff0a0224 */ /* 0x001fe400078e000e */
[----:B------:R-:W-:-:S05]  /*6820*/  @P0 IMAD.MOV.U32 R11, RZ, RZ, R15 ;  /* 0x000000ffff0b0224 */ /* 0x000fca00078e000f */
[----:B------:R0:W-:Y:S01]  /*6830*/  @P0 STG.E.U16 desc[UR36][R10.64+0x60], R80 ;  /* 0x000060500a000986 */ /* 0x0001e2000c101524 */
[----:B------:R-:W-:-:S04]  /*6840*/  ISETP.GT.AND P0, PT, R4, 0x31, PT ;  /* 0x000000310400780c */ /* 0x000fc80003f04270 */
        /* <DEDUP_REMOVED lines=8> */
[----:B------:R-:W-:-:S05]  /*68d0*/  IADD3 R12, P1, R89, R8, RZ ;  /* 0x00000008590c7210 */ /* 0x000fca0007f3e0ff */
[----:B------:R-:W-:Y:S01]  /*68e0*/  IMAD.X R13, R57, 0x1, R9, P1 ;  /* 0x00000001390d7824 */ /* 0x000fe200008e0609 */
[----:B------:R-:W-:-:S13]  /*68f0*/  ISETP.GT.AND P1, PT, R3, RZ, P2 ;  /* 0x000000ff0300720c */ /* 0x000fda0001724270 */
[----:B------:R-:W-:Y:S01]  /*6900*/  @P1 STG.E.U16 desc[UR36][R14.64+0x70], R84 ;  /* 0x000070540e001986 */ /* 0x000fe2000c101524 */
[----:B------:R-:W-:-:S05]  /*6910*/  IADD3 R20, P1, R89, R8, RZ ;  /* 0x0000000859147210 */ /* 0x000fca0007f3e0ff */
[----:B------:R-:W-:Y:S01]  /*6920*/  IMAD.X R21, R57, 0x1, R9, P1 ;  /* 0x0000000139157824 */ /* 0x000fe200008e0609 */
[----:B0-----:R-:W-:-:S05]  /*6930*/  IADD3 R10, P1, R89, R14, RZ ;  /* 0x0000000e590a7210 */ /* 0x001fca0007f3e0ff */
[----:B------:R-:W-:Y:S01]  /*6940*/  IMAD.X R11, R57, 0x1, R15, P1 ;  /* 0x00000001390b7824 */ /* 0x000fe200008e060f */
[----:B------:R-:W-:-:S04]  /*6950*/  ISETP.GT.AND P1, PT, R4, 0x39, PT ;  /* 0x000000390400780c */ /* 0x000fc80003f24270 */
[----:B------:R-:W-:-:S13]  /*6960*/  ISETP.GT.AND P5, PT, R3, RZ, P1 ;  /* 0x000000ff0300720c */ /* 0x000fda0000fa4270 */
[----:B------:R-:W-:Y:S01]  /*6970*/  @P5 STG.E.U16 desc[UR36][R14.64+0x72], R85 ;  /* 0x000072550e005986 */ /* 0x000fe2000c101524 */
[----:B------:R-:W-:-:S13]  /*6980*/  ISETP.GT.AND P5, PT, R3, 0x8, P2 ;  /* 0x000000080300780c */ /* 0x000fda00017a4270 */
[----:B------:R-:W-:Y:S01]  /*6990*/  @P5 STG.E.U16 desc[UR36][R8.64+0x70], R86 ;  /* 0x0000705608005986 */ /* 0x000fe2000c101524 */
[----:B------:R-:W-:-:S13]  /*69a0*/  ISETP.GT.AND P5, PT, R3, 0x8, P1 ;  /* 0x000000080300780c */ /* 0x000fda0000fa4270 */
[----:B------:R0:W-:Y:S01]  /*69b0*/  @P5 STG.E.U16 desc[UR36][R8.64+0x72], R87 ;  /* 0x0000725708005986 */ /* 0x0001e2000c101524 */
[C---:B------:R-:W-:Y:S02]  /*69c0*/  ISETP.GT.AND P5, PT, R3.reuse, 0x80, P6 ;  /* 0x000000800300780c */ /* 0x040fe400037a4270 */
[----:B------:R-:W-:-:S11]  /*69d0*/  ISETP.GT.AND P6, PT, R3, 0x88, P6 ;  /* 0x000000880300780c */ /* 0x000fd600037c4270 */
[----:B------:R-:W-:Y:S01]  /*69e0*/  @P5 STG.E.U16 desc[UR36][R10.64], R24 ;  /* 0x000000180a005986 */ /* 0x000fe2000c101524 */
[----:B------:R-:W-:-:S04]  /*69f0*/  ISETP.GT.AND P5, PT, R4, 0x1, PT ;  /* 0x000000010400780c */ /* 0x000fc80003fa4270 */
[----:B------:R-:W-:-:S13]  /*6a00*/  ISETP.GT.AND P5, PT, R3, 0x80, P5 ;  /* 0x000000800300780c */ /* 0x000fda0002fa4270 */
[----:B0-----:R-:W-:Y:S02]  /*6a10*/  @P5 IMAD.MOV.U32 R8, RZ, RZ, R10 ;  /* 0x000000ffff085224 */ /* 0x001fe400078e000a */
[----:B------:R-:W-:-:S05]  /*6a20*/  @P5 IMAD.MOV.U32 R9, RZ, RZ, R11 ;  /* 0x000000ffff095224 */ /* 0x000fca00078e000b */
[----:B------:R0:W-:Y:S01]  /*6a30*/  @P5 STG.E.U16 desc[UR36][R8.64+0x2], R25 ;  /* 0x0000021908005986 */ /* 0x0001e2000c101524 */
[----:B------:R-:W-:-:S03]  /*6a40*/  ISETP.NE.AND P5, PT, R5, RZ, PT ;  /* 0x000000ff0500720c */ /* 0x000fc60003fa5270 */
[----:B------:R-:W-:Y:S01]  /*6a50*/  @P6 STG.E.U16 desc[UR36][R12.64], R26 ;  /* 0x0000001a0c006986 */ /* 0x000fe2000c101524 */
[----:B------:R-:W-:-:S04]  /*6a60*/  ISETP.GT.AND P6, PT, R4, 0x1, PT ;  /* 0x000000010400780c */ /* 0x000fc80003fc4270 */
[----:B------:R-:W-:-:S13]  /*6a70*/  ISETP.GT.AND P6, PT, R3, 0x88, P6 ;  /* 0x000000880300780c */ /* 0x000fda00037c4270 */
[----:B------:R-:W-:Y:S01]  /*6a80*/  @P6 STG.E.U16 desc[UR36][R20.64+0x2], R27 ;  /* 0x0000021b14006986 */ /* 0x000fe2000c101524 */
[----:B------:R-:W-:-:S04]  /*6a90*/  ISETP.GT.AND P6, PT, R4, 0x8, PT ;  /* 0x000000080400780c */ /* 0x000fc80003fc4270 */
[----:B------:R-:W-:-:S13]  /*6aa0*/  ISETP.GT.AND P6, PT, R3, 0x80, P6 ;  /* 0x000000800300780c */ /* 0x000fda00037c4270 */
[----:B0-----:R-:W-:Y:S02]  /*6ab0*/  @P6 IMAD.MOV.U32 R8, RZ, RZ, R10 ;  /* 0x000000ffff086224 */ /* 0x001fe400078e000a */
[----:B------:R-:W-:-:S05]  /*6ac0*/  @P6 IMAD.MOV.U32 R9, RZ, RZ, R11 ;  /* 0x000000ffff096224 */ /* 0x000fca00078e000b */
[----:B------:R0:W-:Y:S01]  /*6ad0*/  @P6 STG.E.U16 desc[UR36][R8.64+0x10], R28 ;  /* 0x0000101c08006986 */ /* 0x0001e2000c101524 */
[----:B------:R-:W-:-:S04]  /*6ae0*/  ISETP.GT.AND P6, PT, R4, 0x9, PT ;  /* 0x000000090400780c */ /* 0x000fc80003fc4270 */
[----:B------:R-:W-:-:S13]  /*6af0*/  ISETP.GT.AND P6, PT, R3, 0x80, P6 ;  /* 0x000000800300780c */ /* 0x000fda00037c4270 */
[----:B0-----:R-:W-:Y:S02]  /*6b00*/  @P6 IMAD.MOV.U32 R8, RZ, RZ, R10 ;  /* 0x000000ffff086224 */ /* 0x001fe400078e000a */
[----:B------:R-:W-:-:S05]  /*6b10*/  @P6 IMAD.MOV.U32 R9, RZ, RZ, R11 ;  /* 0x000000ffff096224 */ /* 0x000fca00078e000b */
[----:B------:R0:W-:Y:S01]  /*6b20*/  @P6 STG.E.U16 desc[UR36][R8.64+0x12], R29 ;  /* 0x0000121d08006986 */ /* 0x0001e2000c101524 */
[----:B------:R-:W-:-:S04]  /*6b30*/  ISETP.GT.AND P6, PT, R4, 0x8, PT ;  /* 0x000000080400780c */ /* 0x000fc80003fc4270 */
[----:B------:R-:W-:-:S13]  /*6b40*/  ISETP.GT.AND P6, PT, R3, 0x88, P6 ;  /* 0x000000880300780c */ /* 0x000fda00037c4270 */
        /* <DEDUP_REMOVED lines=45> */
[----:B------:R-:W-:Y:S01]  /*6e20*/  @P6 STG.E.U16 desc[UR36][R8.64+0x42], R41 ;  /* 0x0000422908006986 */ /* 0x000fe2000c101524 */
[----:B------:R-:W-:-:S04]  /*6e30*/  ISETP.GT.AND P6, PT, R4, 0x20, PT ;  /* 0x000000200400780c */ /* 0x000fc80003fc4270 */
[----:B------:R-:W-:-:S13]  /*6e40*/  ISETP.GT.AND P6, PT, R3, 0x88, P6 ;  /* 0x000000880300780c */ /* 0x000fda00037c4270 */
[----:B------:R-:W-:Y:S01]  /*6e50*/  @P6 STG.E.U16 desc[UR36][R6.64+0x40], R42 ;  /* 0x0000402a06006986 */ /* 0x000fe2000c101524 */
[----:B------:R-:W-:-:S04]  /*6e60*/  ISETP.GT.AND P6, PT, R4, 0x21, PT ;  /* 0x000000210400780c */ /* 0x000fc80003fc4270 */
[----:B------:R-:W-:-:S13]  /*6e70*/  ISETP.GT.AND P6, PT, R3, 0x88, P6 ;  /* 0x000000880300780c */ /* 0x000fda00037c4270 */
[----:B------:R-:W-:Y:S02]  /*6e80*/  @P6 IMAD.MOV.U32 R4, RZ, RZ, R6 ;  /* 0x000000ffff046224 */ /* 0x000fe400078e0006 */
[----:B------:R-:W-:-:S05]  /*6e90*/  @P6 IMAD.MOV.U32 R5, RZ, RZ, R7 ;  /* 0x000000ffff056224 */ /* 0x000fca00078e0007 */
[----:B------:R0:W-:Y:S01]  /*6ea0*/  @P6 STG.E.U16 desc[UR36][R4.64+0x42], R43 ;  /* 0x0000422b04006986 */ /* 0x0001e2000c101524 */
[C---:B------:R-:W-:Y:S02]  /*6eb0*/  ISETP.GT.AND P6, PT, R3.reuse, 0x80, P5 ;  /* 0x000000800300780c */ /* 0x040fe40002fc4270 */
[----:B------:R-:W-:-:S11]  /*6ec0*/  ISETP.GT.AND P5, PT, R3, 0x88, P5 ;  /* 0x000000880300780c */ /* 0x000fd60002fa4270 */
[----:B0-----:R-:W-:Y:S02]  /*6ed0*/  @P6 IMAD.MOV.U32 R4, RZ, RZ, R10 ;  /* 0x000000ffff046224 */ /* 0x001fe400078e000a */
[----:B------:R-:W-:-:S05]  /*6ee0*/  @P6 IMAD.MOV.U32 R5, RZ, RZ, R11 ;  /* 0x000000ffff056224 */ /* 0x000fca00078e000b */
[----:B------:R0:W-:Y:S01]  /*6ef0*/  @P6 STG.E.U16 desc[UR36][R4.64+0x50], R44 ;  /* 0x0000502c04006986 */ /* 0x0001e2000c101524 */
[C---:B------:R-:W-:Y:S02]  /*6f00*/  ISETP.GT.AND P6, PT, R3.reuse, 0x80, P4 ;  /* 0x000000800300780c */ /* 0x040fe400027c4270 */
[----:B------:R-:W-:-:S11]  /*6f10*/  ISETP.GT.AND P4, PT, R3, 0x88, P4 ;  /* 0x000000880300780c */ /* 0x000fd60002784270 */
[----:B0-----:R-:W-:Y:S02]  /*6f20*/  @P6 IMAD.MOV.U32 R4, RZ, RZ, R10 ;  /* 0x000000ffff046224 */ /* 0x001fe400078e000a */
[----:B------:R-:W-:-:S05]  /*6f30*/  @P6 IMAD.MOV.U32 R5, RZ, RZ, R11 ;  /* 0x000000ffff056224 */ /* 0x000fca00078e000b */
[----:B------:R0:W-:Y:S02]  /*6f40*/  @P6 STG.E.U16 desc[UR36][R4.64+0x52], R45 ;  /* 0x0000522d04006986 */ /* 0x0001e4000c101524 */
[----:B0-----:R-:W-:Y:S02]  /*6f50*/  @P5 IMAD.MOV.U32 R4, RZ, RZ, R6 ;  /* 0x000000ffff045224 */ /* 0x001fe400078e0006 */
[----:B------:R-:W-:-:S05]  /*6f60*/  @P5 IMAD.MOV.U32 R5, RZ, RZ, R7 ;  /* 0x000000ffff055224 */ /* 0x000fca00078e0007 */
[----:B------:R0:W-:Y:S01]  /*6f70*/  @P5 STG.E.U16 desc[UR36][R4.64+0x50], R46 ;  /* 0x0000502e04005986 */ /* 0x0001e2000c101524 */
[C---:B------:R-:W-:Y:S02]  /*6f80*/  ISETP.GT.AND P5, PT, R3.reuse, 0x80, P3 ;  /* 0x000000800300780c */ /* 0x040fe40001fa4270 */
[----:B------:R-:W-:Y:S01]  /*6f90*/  ISETP.GT.AND P3, PT, R3, 0x88, P3 ;  /* 0x000000880300780c */ /* 0x000fe20001f64270 */
        /* <DEDUP_REMOVED lines=17> */
[----:B------:R0:W-:Y:S02]  /*70b0*/  @P3 STG.E.U16 desc[UR36][R4.64+0x60], R50 ;  /* 0x0000603204003986 */ /* 0x0001e4000c101524 */
[----:B0-----:R-:W-:Y:S02]  /*70c0*/  @P0 IMAD.MOV.U32 R4, RZ, RZ, R6 ;  /* 0x000000ffff040224 */ /* 0x001fe400078e0006 */
[----:B------:R-:W-:-:S05]  /*70d0*/  @P0 IMAD.MOV.U32 R5, RZ, RZ, R7 ;  /* 0x000000ffff050224 */ /* 0x000fca00078e0007 */
[----:B------:R0:W-:Y:S02]  /*70e0*/  @P0 STG.E.U16 desc[UR36][R4.64+0x62], R51 ;  /* 0x0000623304000986 */ /* 0x0001e4000c101524 */
[----:B0-----:R-:W-:Y:S02]  /*70f0*/  @P5 IMAD.MOV.U32 R4, RZ, RZ, R10 ;  /* 0x000000ffff045224 */ /* 0x001fe400078e000a */
[----:B------:R-:W-:-:S05]  /*7100*/  @P5 IMAD.MOV.U32 R5, RZ, RZ, R11 ;  /* 0x000000ffff055224 */ /* 0x000fca00078e000b */
[----:B------:R0:W-:Y:S04]  /*7110*/  @P5 STG.E.U16 desc[UR36][R4.64+0x70], R52 ;  /* 0x0000703404005986 */ /* 0x0001e8000c101524 */
[----:B------:R1:W-:Y:S01]  /*7120*/  @P4 STG.E.U16 desc[UR36][R10.64+0x72], R53 ;  /* 0x000072350a004986 */ /* 0x0003e2000c101524 */
[----:B0-----:R-:W-:Y:S02]  /*7130*/  @P2 IMAD.MOV.U32 R4, RZ, RZ, R6 ;  /* 0x000000ffff042224 */ /* 0x001fe400078e0006 */
[----:B------:R-:W-:-:S05]  /*7140*/  @P2 IMAD.MOV.U32 R5, RZ, RZ, R7 ;  /* 0x000000ffff052224 */ /* 0x000fca00078e0007 */
[----:B------:R1:W-:Y:S04]  /*7150*/  @P2 STG.E.U16 desc[UR36][R4.64+0x70], R54 ;  /* 0x0000703604002986 */ /* 0x0003e8000c101524 */
[----:B------:R1:W-:Y:S02]  /*7160*/  @P1 STG.E.U16 desc[UR36][R6.64+0x72], R55 ;  /* 0x0000723706001986 */ /* 0x0003e4000c101524 */
.L_x_158:
[----:B------:R-:W-:Y:S05]  /*7170*/  BSYNC B0 ;  /* 0x0000000000007941 */ /* 0x000fea0003800000 */
.L_x_34:
[----:B------:R-:W-:Y:S01]  /*7180*/  ULDC UR4, c[0x0][0xc] ;  /* 0x0000030000047ab9 */ /* 0x000fe20000000800 */
[----:B------:R-:W-:Y:S01]  /*7190*/  ULDC UR5, c[0x0][0x10] ;  /* 0x0000040000057ab9 */ /* 0x000fe20000000800 */
[----:B------:R-:W2:Y:S01]  /*71a0*/  LDC R3, c[0x0][0x14] ;  /* 0x00000500ff037b82 */ /* 0x000ea20000000800 */
[----:B------:R-:W-:Y:S01]  /*71b0*/  UIMAD.WIDE.U32 UR4, UR4, UR5, URZ ;  /* 0x00000005040472a5 */ /* 0x000fe2000f8e003f */
[----:B------:R-:W-:Y:S02]  /*71c0*/  IMAD.MOV.U32 R92, RZ, RZ, -0x1 ;  /* 0xffffffffff5c7424 */ /* 0x000fe400078e00ff */
[----:B------:R-:W-:-:S03]  /*71d0*/  IMAD.MOV.U32 R89, RZ, RZ, -0x1 ;  /* 0xffffffffff597424 */ /* 0x000fc600078e00ff */
[----:B--2---:R-:W-:-:S04]  /*71e0*/  IMAD.WIDE.U32 R16, R3, UR4, R16 ;  /* 0x0000000403107c25 */ /* 0x004fc8000f8e0010 */
[----:B------:R-:W-:Y:S01]  /*71f0*/  IMAD R3, R3, UR5, RZ ;  /* 0x0000000503037c24 */ /* 0x000fe2000f8e02ff */
[----:B------:R-:W-:Y:S02]  /*7200*/  ULDC.64 UR4, c[0x0][0x650] ;  /* 0x0001940000047ab9 */ /* 0x000fe40000000a00 */
[----:B------:R-:W-:Y:S01]  /*7210*/  ISETP.GE.U32.AND P0, PT, R16, UR4, PT ;  /* 0x0000000410007c0c */ /* 0x000fe2000bf06070 */
[--C-:B------:R-:W-:Y:S01]  /*7220*/  IMAD.IADD R17, R17, 0x1, R3.reuse ;  /* 0x0000000111117824 */ /* 0x100fe200078e0203 */
[----:B------:R-:W-:-:S04]  /*7230*/  PRMT R3, RZ, 0x7610, R3 ;  /* 0x00007610ff037816 */ /* 0x000fc80000000003 */
[----:B------:R-:W-:-:S13]  /*7240*/  ISETP.GE.U32.AND.EX P0, PT, R17, UR5, PT, P0 ;  /* 0x0000000511007c0c */ /* 0x000fda000bf06100 */
[----:B------:R-:W-:Y:S05]  /*7250*/  @P0 BRA `(.L_x_159) ;  /* 0x0000000400640947 */ /* 0x000fea0003800000 */
[----:B0-----:R-:W0:Y:S01]  /*7260*/  S2R R12, SR_CTAID.X ;  /* 0x00000000000c7919 */ /* 0x001e220000002500 */
[----:B-1-34-:R-:W1:Y:S01]  /*7270*/  LDC.64 R10, c[0x0][0x628] ;  /* 0x00018a00ff0a7b82 */ /* 0x01ae620000000a00 */
[----:B------:R-:W-:Y:S01]  /*7280*/  ULDC UR4, c[0x0][0x150] ;  /* 0x0000540000047ab9 */ /* 0x000fe20000000800 */
[----:B------:R-:W-:Y:S01]  /*7290*/  IMAD.MOV.U32 R8, RZ, RZ, R16 ;  /* 0x000000ffff087224 */ /* 0x000fe200078e0010 */
[----:B------:R-:W2:Y:S01]  /*72a0*/  S2R R24, SR_CTAID.Y ;  /* 0x0000000000187919 */ /* 0x000ea20000002600 */
[----:B------:R-:W-:-:S04]  /*72b0*/  IMAD.MOV.U32 R9, RZ, RZ, R17 ;  /* 0x000000ffff097224 */ /* 0x000fc800078e0011 */
[----:B------:R-:W3:Y:S08]  /*72c0*/  LDC R21, c[0x0][0x144] ;  /* 0x00005100ff157b82 */ /* 0x000ef00000000800 */
[----:B------:R-:W4:Y:S08]  /*72d0*/  LDC R0, c[0x0][0x630] ;  /* 0x00018c00ff007b82 */ /* 0x000f300000000800 */
[----:B------:R-:W2:Y:S01]  /*72e0*/  LDC.64 R14, c[0x0][0x620] ;  /* 0x00018800ff0e7b82 */ /* 0x000ea20000000a00 */
[----:B-1----:R-:W-:-:S04]  /*72f0*/  ISETP.NE.U32.AND P0, PT, R10, RZ, PT ;  /* 0x000000ff0a00720c */ /* 0x002fc80003f05070 */
[----:B------:R-:W-:Y:S02]  /*7300*/  ISETP.NE.AND.EX P0, PT, R11, RZ, PT, P0 ;  /* 0x000000ff0b00720c */ /* 0x000fe40003f05300 */
[----:B0-----:R-:W-:-:S05]  /*7310*/  I2FP.F32.U32 R3, R12 ;  /* 0x0000000c00037245 */ /* 0x001fca0000201000 */
[----:B------:R-:W-:-:S04]  /*7320*/  FMUL R3, R3, UR4 ;  /* 0x0000000403037c20 */ /* 0x000fc80008400000 */
[----:B------:R0:W1:Y:S02]  /*7330*/  F2I.U32.TRUNC.NTZ R20, R3 ;  /* 0x0000000300147305 */ /* 0x000064000020f000 */
[----:B---34-:R-:W-:Y:S05]  /*7340*/  @!P0 BRA `(.L_x_160) ;  /* 0x0000000000288947 */ /* 0x018fea0003800000 */
[----:B0-----:R-:W0:Y:S02]  /*7350*/  LDC R3, c[0x0][0x634] ;  /* 0x00018d00ff037b82 */ /* 0x001e240000000800 */
        /* <DEDUP_REMOVED lines=9> */
.L_x_160:
[----:B------:R-:W3:Y:S01]  /*73f0*/  LDC.64 R28, c[0x0][0x640] ;  /* 0x00019000ff1c7b82 */ /* 0x000ee20000000a00 */
[-CC-:B------:R-:W-:Y:S01]  /*7400*/  SHF.R.U64 R89, R8, R0.reuse, R9.reuse ;  /* 0x0000000008597219 */ /* 0x180fe20000001209 */
[----:B-1----:R-:W-:Y:S01]  /*7410*/  IMAD.MOV R20, RZ, RZ, -R20 ;  /* 0x000000ffff147224 */ /* 0x002fe200078e0a14 */
[----:B------:R-:W-:Y:S01]  /*7420*/  SHF.R.U32.HI R0, RZ, R0, R9 ;  /* 0x00000000ff007219 */ /* 0x000fe20000011609 */
[----:B------:R-:W-:Y:S01]  /*7430*/  ULDC UR4, c[0x0][0x154] ;  /* 0x0000550000047ab9 */ /* 0x000fe20000000800 */
[----:B0-----:R-:W-:Y:S01]  /*7440*/  IADD3 R3, P0, RZ, -R89, RZ ;  /* 0x80000059ff037210 */ /* 0x001fe20007f1e0ff */
[----:B------:R-:W-:Y:S02]  /*7450*/  IMAD R21, R21, R20, R12 ;  /* 0x0000001415157224 */ /* 0x000fe400078e020c */
[----:B------:R-:W0:Y:S01]  /*7460*/  LDC R6, c[0x0][0x618] ;  /* 0x00018600ff067b82 */ /* 0x000e220000000800 */
[----:B------:R-:W-:Y:S02]  /*7470*/  IMAD.MOV.U32 R7, RZ, RZ, 0x1 ;  /* 0x00000001ff077424 */ /* 0x000fe400078e00ff */
[----:B------:R-:W-:-:S04]  /*7480*/  IMAD.X R5, RZ, RZ, ~R0, P0 ;  /* 0x000000ffff057224 */ /* 0x000fc800000e0e00 */
[-C--:B--2---:R-:W-:Y:S01]  /*7490*/  IMAD R0, R5, R14.reuse, RZ ;  /* 0x0000000e05007224 */ /* 0x084fe200078e02ff */
[----:B------:R-:W1:Y:S01]  /*74a0*/  LDC R8, c[0x0][0x608] ;  /* 0x00018200ff087b82 */ /* 0x000e620000000800 */
[----:B------:R-:W-:-:S04]  /*74b0*/  IMAD.WIDE.U32 R4, R3, R14, R16 ;  /* 0x0000000e03047225 */ /* 0x000fc800078e0010 */
[----:B------:R-:W-:Y:S01]  /*74c0*/  IMAD R3, R3, R15, R0 ;  /* 0x0000000f03037224 */ /* 0x000fe200078e0200 */
[----:B------:R-:W-:Y:S02]  /*74d0*/  I2FP.F32.U32 R0, R24 ;  /* 0x0000001800007245 */ /* 0x000fe40000201000 */
[----:B------:R-:W2:Y:S01]  /*74e0*/  LDC R26, c[0x0][0x658] ;  /* 0x00019600ff1a7b82 */ /* 0x000ea20000000800 */
[----:B------:R-:W-:Y:S01]  /*74f0*/  IMAD.IADD R3, R5, 0x1, R3 ;  /* 0x0000000105037824 */ /* 0x000fe200078e0203 */
[----:B---3--:R-:W-:Y:S01]  /*7500*/  ISETP.NE.U32.AND P0, PT, R28, RZ, PT ;  /* 0x000000ff1c00720c */ /* 0x008fe20003f05070 */
[----:B------:R-:W-:Y:S01]  /*7510*/  FMUL R0, R0, UR4 ;  /* 0x0000000400007c20 */ /* 0x000fe20008400000 */
[----:B------:R-:W-:Y:S02]  /*7520*/  IMAD.MOV.U32 R5, RZ, RZ, -0x1 ;  /* 0xffffffffff057424 */ /* 0x000fe400078e00ff */
[----:B------:R-:W-:Y:S01]  /*7530*/  ISETP.NE.AND.EX P0, PT, R29, RZ, PT, P0 ;  /* 0x000000ff1d00720c */ /* 0x000fe20003f05300 */
[----:B------:R3:W4:Y:S01]  /*7540*/  F2I.U32.TRUNC.NTZ R13, R0 ;  /* 0x00000000000d7305 */ /* 0x000722000020f000 */
[----:B------:R-:W3:Y:S01]  /*7550*/  LDC R15, c[0x0][0x148] ;  /* 0x00005200ff0f7b82 */ /* 0x000ee20000000800 */
[----:B0-----:R-:W-:-:S02]  /*7560*/  SHF.R.U64 R12, R4, R6, R3 ;  /* 0x00000006040c7219 */ /* 0x001fc40000001203 */
[----:B------:R-:W-:-:S05]  /*7570*/  SHF.R.U32.HI R3, RZ, R6, R3 ;  /* 0x00000006ff037219 */ /* 0x000fca0000011603 */
[----:B------:R-:W0:Y:S01]  /*7580*/  LDC R20, c[0x0][0x600] ;  /* 0x00018000ff147b82 */ /* 0x000e220000000800 */
[-CC-:B-1----:R-:W-:Y:S02]  /*7590*/  SHF.R.U64 R10, R12, R8.reuse, R3.reuse ;  /* 0x000000080c0a7219 */ /* 0x182fe40000001203 */
[----:B------:R-:W-:-:S05]  /*75a0*/  SHF.R.U32.HI R3, RZ, R8, R3 ;  /* 0x00000008ff037219 */ /* 0x000fca0000011603 */
[----:B------:R-:W1:Y:S01]  /*75b0*/  LDC R27, c[0x0][0x648] ;  /* 0x00019200ff1b7b82 */ /* 0x000e620000000800 */
[-C--:B--2---:R-:W-:Y:S02]  /*75c0*/  SHF.L.U32 R4, R5, R26.reuse, RZ ;  /* 0x0000001a05047219 */ /* 0x084fe400000006ff */
[-CC-:B------:R-:W-:Y:S02]  /*75d0*/  SHF.R.U64 R14, R10, R26.reuse, R3.reuse ;  /* 0x0000001a0a0e7219 */ /* 0x180fe40000001203 */
[----:B------:R-:W-:Y:S02]  /*75e0*/  SHF.R.U32.HI R5, RZ, R26, R3 ;  /* 0x0000001aff057219 */ /* 0x000fe40000011603 */
[----:B------:R-:W-:Y:S01]  /*75f0*/  LOP3.LUT R25, RZ, R4, RZ, 0x33, !PT ;  /* 0x00000004ff197212 */ /* 0x000fe200078e33ff */
[----:B------:R-:W2:Y:S01]  /*7600*/  LDC R30, c[0x0][0x638] ;  /* 0x00018e00ff1e7b82 */ /* 0x000ea20000000800 */
[----:B------:R-:W-:Y:S01]  /*7610*/  SHF.L.U32 R26, R7, R26, RZ ;  /* 0x0000001a071a7219 */ /* 0x000fe200000006ff */
[----:B------:R-:W-:-:S06]  /*7620*/  IMAD.MOV.U32 R4, RZ, RZ, R14 ;  /* 0x000000ffff047224 */ /* 0x000fcc00078e000e */
[----:B------:R-:W0:Y:S01]  /*7630*/  LDC R31, c[0x0][0x610] ;  /* 0x00018400ff1f7b82 */ /* 0x000e220000000800 */
[----:B----4-:R-:W-:Y:S05]  /*7640*/  @!P0 BRA `(.L_x_161) ;  /* 0x0000000000288947 */ /* 0x010fea0003800000 */
        /* <DEDUP_REMOVED lines=10> */
.L_x_161:
[----:B------:R-:W-:Y:S01]  /*76f0*/  ISETP.NE.AND P0, PT, R2, 0x1, PT ;  /* 0x000000010200780c */ /* 0x000fe20003f05270 */
[----:B0-----:R-:W-:Y:S01]  /*7700*/  VIADD R7, R20, 0xffffffff ;  /* 0xffffffff14077836 */ /* 0x001fe20000000000 */
[----:B-1-3--:R-:W-:Y:S01]  /*7710*/  SHF.R.U64 R0, R4, R27, R5 ;  /* 0x0000001b04007219 */ /* 0x00afe20000001205 */
[----:B------:R-:W-:Y:S01]  /*7720*/  IMAD.MOV R13, RZ, RZ, -R13 ;  /* 0x000000ffff0d7224 */ /* 0x000fe200078e0a0d */
[----:B------:R-:W-:Y:S01]  /*7730*/  LOP3.LUT R5, R10, R25, RZ, 0xc0, !PT ;  /* 0x000000190a057212 */ /* 0x000fe200078ec0ff */
[----:B------:R-:W-:Y:S01]  /*7740*/  IMAD.MOV.U32 R4, RZ, RZ, 0x1 ;  /* 0x00000001ff047424 */ /* 0x000fe200078e00ff */
[----:B------:R-:W-:Y:S01]  /*7750*/  LOP3.LUT R12, R12, R7, RZ, 0xc0, !PT ;  /* 0x000000070c0c7212 */ /* 0x000fe200078ec0ff */
[----:B------:R-:W-:Y:S02]  /*7760*/  IMAD.MOV R3, RZ, RZ, -R0 ;  /* 0x000000ffff037224 */ /* 0x000fe400078e0a00 */
[----:B------:R-:W-:Y:S02]  /*7770*/  IMAD R0, R26, R0, R5 ;  /* 0x000000001a007224 */ /* 0x000fe400078e0205 */
[----:B--2---:R-:W-:-:S02]  /*7780*/  IMAD R3, R3, R30, R14 ;  /* 0x0000001e03037224 */ /* 0x004fc400078e020e */
[----:B------:R-:W-:Y:S02]  /*7790*/  @P0 IMAD R21, R15, R13, R24 ;  /* 0x0000000d0f150224 */ /* 0x000fe400078e0218 */
[----:B------:R-:W-:Y:S01]  /*77a0*/  IMAD R5, R3, R20, R12 ;  /* 0x0000001403057224 */ /* 0x000fe200078e020c */
[----:B------:R-:W-:Y:S01]  /*77b0*/  PRMT R3, R4, 0x7610, R3 ;  /* 0x0000761004037816 */ /* 0x000fe20000000003 */
[----:B------:R-:W-:-:S05]  /*77c0*/  IMAD R0, R0, R31, R21 ;  /* 0x0000001f00007224 */ /* 0x000fca00078e0215 */
[----:B------:R-:W-:Y:S02]  /*77d0*/  SEL R92, R5, R0, !P0 ;  /* 0x00000000055c7207 */ /* 0x000fe40004000000 */
[----:B------:R-:W-:-:S07]  /*77e0*/  SEL R0, R0, R5, !P0 ;  /* 0x0000000500007207 */ /* 0x000fce0004000000 */
.L_x_159:
[----:B------:R-:W-:Y:S01]  /*77f0*/  LOP3.LUT P0, RZ, R3, 0xff, RZ, 0xc0, !PT ;  /* 0x000000ff03ff7812 */ /* 0x000fe2000780c0ff */
[----:B------:R-:W-:-:S12]  /*7800*/  IMAD.MOV.U32 R96, RZ, RZ, R0 ;  /* 0x000000ffff607224 */ /* 0x000fd800078e0000 */
[----:B------:R-:W-:Y:S05]  /*7810*/  @P0 BRA `(.L_x_162) ;  /* 0xffffff9800800947 */ /* 0x000fea000383ffff */
[----:B------:R-:W-:Y:S05]  /*7820*/  EXIT ;  /* 0x000000000000794d */ /* 0x000fea0003800000 */
.L_x_7:
[----:B0-----:R-:W-:Y:S01]  /*7830*/  ULDC.64 UR4, c[0x0][0x650] ;  /* 0x0001940000047ab9 */ /* 0x001fe20000000a00 */
        /* <DEDUP_REMOVED lines=25> */
.L_x_164:
[----:B------:R-:W0:Y:S01]  /*79d0*/  LDC.64 R28, c[0x0][0x640] ;  /* 0x00019000ff1c7b82 */ /* 0x000e220000000a00 */
[-CC-:B------:R-:W-:Y:S01]  /*79e0*/  SHF.R.U64 R22, R12, R6.reuse, R13.reuse ;  /* 0x000000060c167219 */ /* 0x180fe2000000120d */
[----:B------:R-:W-:Y:S01]  /*79f0*/  IMAD.MOV.U32 R30, RZ, RZ, 0x1 ;  /* 0x00000001ff1e7424 */ /* 0x000fe200078e00ff */
[----:B------:R-:W-:Y:S02]  /*7a00*/  SHF.R.U32.HI R6, RZ, R6, R13 ;  /* 0x00000006ff067219 */ /* 0x000fe4000001160d */
        /* <DEDUP_REMOVED lines=8> */
[----:B------:R-:W-:Y:S01]  /*7a90*/  IMAD.IADD R9, R9, 0x1, R11 ;  /* 0x0000000109097824 */ /* 0x000fe200078e020b */
[----:B0-----:R-:W-:-:S04]  /*7aa0*/  ISETP.NE.U32.AND P0, PT, R28, RZ, PT ;  /* 0x000000ff1c00720c */ /* 0x001fc80003f05070 */
[----:B------:R-:W-:Y:S02]  /*7ab0*/  ISETP.NE.AND.EX P0, PT, R29, RZ, PT, P0 ;  /* 0x000000ff1d00720c */ /* 0x000fe40003f05300 */
[----:B------:R-:W0:Y:S01]  /*7ac0*/  LDC R20, c[0x0][0x600] ;  /* 0x00018000ff147b82 */ /* 0x000e220000000800 */
[-CC-:B-1----:R-:W-:Y:S01]  /*7ad0*/  SHF.R.U64 R14, R8, R10.reuse, R9.reuse ;  /* 0x0000000a080e7219 */ /* 0x182fe20000001209 */
[----:B------:R-:W-:Y:S01]  /*7ae0*/  IMAD.MOV.U32 R8, RZ, RZ, -0x1 ;  /* 0xffffffffff087424 */ /* 0x000fe200078e00ff */
[----:B------:R-:W-:-:S05]  /*7af0*/  SHF.R.U32.HI R9, RZ, R10, R9 ;  /* 0x0000000aff097219 */ /* 0x000fca0000011609 */
[----:B------:R-:W1:Y:S01]  /*7b00*/  LDC R24, c[0x0][0x648] ;  /* 0x00019200ff187b82 */ /* 0x000e620000000800 */
[-CC-:B--2---:R-:W-:Y:S02]  /*7b10*/  SHF.R.U64 R23, R14, R12.reuse, R9.reuse ;  /* 0x0000000c0e177219 */ /* 0x184fe40000001209 */
[----:B------:R-:W-:-:S05]  /*7b20*/  SHF.R.U32.HI R6, RZ, R12, R9 ;  /* 0x0000000cff067219 */ /* 0x000fca0000011609 */
[----:B------:R-:W2:Y:S01]  /*7b30*/  LDC R26, c[0x0][0x638] ;  /* 0x00018e00ff1a7b82 */ /* 0x000ea20000000800 */
[-C--:B---3--:R-:W-:Y:S02]  /*7b40*/  SHF.L.U32 R8, R8, R27.reuse, RZ ;  /* 0x0000001b08087219 */ /* 0x088fe400000006ff */
[-CC-:B------:R-:W-:Y:S02]  /*7b50*/  SHF.R.U64 R25, R23, R27.reuse, R6.reuse ;  /* 0x0000001b17197219 */ /* 0x180fe40000001206 */
[----:B------:R-:W-:Y:S02]  /*7b60*/  LOP3.LUT R32, RZ, R8, RZ, 0x33, !PT ;  /* 0x00000008ff207212 */ /* 0x000fe400078e33ff */
[----:B------:R-:W-:Y:S01]  /*7b70*/  SHF.R.U32.HI R9, RZ, R27, R6 ;  /* 0x0000001bff097219 */ /* 0x000fe20000011606 */
[----:B------:R-:W3:Y:S01]  /*7b80*/  LDC R31, c[0x0][0x610] ;  /* 0x00018400ff1f7b82 */ /* 0x000ee20000000800 */
[----:B------:R-:W-:Y:S01]  /*7b90*/  IMAD.MOV.U32 R8, RZ, RZ, R25 ;  /* 0x000000ffff087224 */ /* 0x000fe200078e0019 */
[----:B------:R-:W-:Y:S06]  /*7ba0*/  @!P0 BRA `(.L_x_165) ;  /* 0x0000000000288947 */ /* 0x000fec0003800000 */
        /* <DEDUP_REMOVED lines=10> */
.L_x_165:
[----:B------:R-:W-:Y:S01]  /*7c50*/  ISETP.NE.AND P0, PT, R2, 0x1, PT ;  /* 0x000000010200780c */ /* 0x000fe20003f05270 */
[----:B------:R-:W-:Y:S01]  /*7c60*/  IMAD.MOV.U32 R13, RZ, RZ, R22 ;  /* 0x000000ffff0d7224 */ /* 0x000fe200078e0016 */
[----:B-1----:R-:W-:Y:S01]  /*7c70*/  SHF.R.U64 R6, R8, R24, R9 ;  /* 0x0000001808067219 */ /* 0x002fe20000001209 */
[----:B0-----:R-:W-:Y:S01]  /*7c80*/  VIADD R9, R20, 0xffffffff ;  /* 0xffffffff14097836 */ /* 0x001fe20000000000 */
[----:B------:R-:W-:Y:S02]  /*7c90*/  SHF.L.U32 R30, R30, R27, RZ ;  /* 0x0000001b1e1e7219 */ /* 0x000fe400000006ff */
[----:B------:R-:W-:Y:S01]  /*7ca0*/  LOP3.LUT R5, R23, R32, RZ, 0xc0, !PT ;  /* 0x0000002017057212 */ /* 0x000fe200078ec0ff */
[----:B------:R-:W-:-:S04]  /*7cb0*/  IMAD.MOV R8, RZ, RZ, -R6 ;  /* 0x000000ffff087224 */ /* 0x000fc800078e0a06 */
[----:B------:R-:W-:Y:S01]  /*7cc0*/  IMAD R6, R30, R6, R5 ;  /* 0x000000061e067224 */ /* 0x000fe200078e0205 */
[----:B------:R-:W-:Y:S01]  /*7cd0*/  LOP3.LUT R5, R14, R9, RZ, 0xc0, !PT ;  /* 0x000000090e057212 */ /* 0x000fe200078ec0ff */
[----:B------:R-:W-:Y:S02]  /*7ce0*/  @P0 IMAD R3, R7, R21, R4 ;  /* 0x0000001507030224 */ /* 0x000fe400078e0204 */
[----:B--2---:R-:W-:Y:S02]  /*7cf0*/  IMAD R4, R8, R26, R25 ;  /* 0x0000001a08047224 */ /* 0x004fe400078e0219 */
[----:B---3--:R-:W-:Y:S02]  /*7d00*/  IMAD R3, R6, R31, R3 ;  /* 0x0000001f06037224 */ /* 0x008fe400078e0203 */
[----:B------:R-:W-:Y:S02]  /*7d10*/  IMAD R4, R4, R20, R5 ;  /* 0x0000001404047224 */ /* 0x000fe400078e0205 */
[----:B------:R-:W-:-:S03]  /*7d20*/  IMAD.MOV.U32 R6, RZ, RZ, 0x1 ;  /* 0x00000001ff067424 */ /* 0x000fc600078e00ff */
[----:B------:R-:W-:Y:S02]  /*7d30*/  SEL R20, R4, R3, !P0 ;  /* 0x0000000304147207 */ /* 0x000fe40004000000 */
[----:B------:R-:W-:-:S07]  /*7d40*/  SEL R11, R3, R4, !P0 ;  /* 0x00000004030b7207 */ /* 0x000fce0004000000 */
.L_x_163:
[----:B------:R-:W-:-:S08]  /*7d50*/  NOP ;  /* 0x0000000000007918 */ /* 0x000fd00000000000 */
[----:B------:R-:W0:-:S00]  /*7d60*/  USETMAXREG.DEALLOC.CTAPOOL 0x28 ;  /* 0x00000028000079c8 */ /* 0x000e0000080e0500 */
[----:B0-----:R-:W-:-:S13]  /*7d70*/  ISETP.NE.AND P0, PT, R0, RZ, PT ;  /* 0x000000ff0000720c */ /* 0x001fda0003f05270 */
[----:B------:R-:W-:Y:S05]  /*7d80*/  @P0 EXIT ;  /* 0x000000000000094d */ /* 0x000fea0003800000 */
[----:B------:R-:W-:Y:S01]  /*7d90*/  LOP3.LUT P0, RZ, R6, 0xff, RZ, 0xc0, !PT ;  /* 0x000000ff06ff7812 */ /* 0x000fe2000780c0ff */
[----:B------:R-:W-:Y:S02]  /*7da0*/  IMAD.MOV.U32 R0, RZ, RZ, 0x1 ;  /* 0x00000001ff007424 */ /* 0x000fe400078e00ff */
[----:B------:R-:W-:-:S10]  /*7db0*/  IMAD.MOV.U32 R12, RZ, RZ, RZ ;  /* 0x000000ffff0c7224 */ /* 0x000fd400078e00ff */
[----:B------:R-:W-:Y:S05]  /*7dc0*/  @!P0 BRA `(.L_x_166) ;  /* 0x0000000c007c8947 */ /* 0x000fea0003800000 */
[----:B------:R-:W0:Y:S01]  /*7dd0*/  LDC R0, c[0x0][0x28c] ;  /* 0x0000a300ff007b82 */ /* 0x000e220000000800 */
[----:B------:R-:W-:Y:S01]  /*7de0*/  ULDC UR5, c[0x0][0x658] ;  /* 0x0001960000057ab9 */ /* 0x000fe20000000800 */
[----:B------:R-:W-:Y:S01]  /*7df0*/  UMOV UR11, 0xffffffff ;  /* 0xffffffff000b7882 */ /* 0x000fe20000000000 */
[----:B------:R-:W-:Y:S01]  /*7e00*/  UMOV UR15, 0x1 ;  /* 0x00000001000f7882 */ /* 0x000fe20000000000 */
[----:B------:R-:W-:Y:S01]  /*7e10*/  USHF.L.U32 UR11, UR11, UR5, URZ ;  /* 0x000000050b0b7299 */ /* 0x000fe2000800063f */
[----:B------:R-:W-:Y:S01]  /*7e20*/  BSSY B0, `(.L_x_166) ;  /* 0x00000d9000007945 */ /* 0x000fe20003800000 */
[----:B------:R-:W-:Y:S01]  /*7e30*/  ULDC UR9, c[0x0][0xc] ;  /* 0x0000030000097ab9 */ /* 0x000fe20000000800 */
[----:B------:R-:W-:Y:S01]  /*7e40*/  ULDC UR14, c[0x0][0x10] ;  /* 0x00000400000e7ab9 */ /* 0x000fe20000000800 */
[----:B------:R-:W1:Y:S01]  /*7e50*/  S2UR UR8, SR_CgaCtaId ;  /* 0x00000000000879c3 */ /* 0x000e620000008800 */
[----:B------:R-:W-:Y:S01]  /*7e60*/  ULOP3.LUT UR13, URZ, UR11, URZ, 0x33, !UPT ;  /* 0x0000000b3f0d7292 */ /* 0x000fe2000f8e333f */
[----:B------:R-:W-:Y:S01]  /*7e70*/  IMAD.MOV.U32 R10, RZ, RZ, 0x1 ;  /* 0x00000001ff0a7424 */ /* 0x000fe200078e00ff */
[----:B------:R-:W-:Y:S01]  /*7e80*/  LOP3.LUT R9, R19, 0x2, RZ, 0xfc, !PT ;  /* 0x0000000213097812 */ /* 0x000fe200078efcff */
[----:B------:R-:W-:Y:S01]  /*7e90*/  IMAD.MOV.U32 R12, RZ, RZ, RZ ;  /* 0x000000ffff0c7224 */ /* 0x000fe200078e00ff */
[----:B------:R-:W-:Y:S01]  /*7ea0*/  ULDC UR4, c[0x0][0x600] ;  /* 0x0001800000047ab9 */ /* 0x000fe20000000800 */
[----:B------:R-:W-:Y:S01]  /*7eb0*/  UMOV UR18, 0x5 ;  /* 0x0000000500127882 */ /* 0x000fe20000000000 */
[----:B------:R-:W-:-:S02]  /*7ec0*/  UIADD3 UR4, UR4, -0x1, URZ ;  /* 0xffffffff04047890 */ /* 0x000fc4000fffe03f */
[----:B------:R-:W-:Y:S01]  /*7ed0*/  USHF.L.U32 UR5, UR15, UR5, URZ ;  /* 0x000000050f057299 */ /* 0x000fe2000800063f */
[----:B------:R-:W-:Y:S01]  /*7ee0*/  ULDC.64 UR28, c[0x0][0x198] ;  /* 0x00006600001c7ab9 */ /* 0x000fe20000000a00 */
[----:B0-----:R-:W-:-:S05]  /*7ef0*/  VIADD R0, R0, 0x3f ;  /* 0x0000003f00007836 */ /* 0x001fca0000000000 */
[----:B------:R-:W-:Y:S01]  /*7f00*/  SHF.R.S32.HI R3, RZ, 0x1f, R0 ;  /* 0x0000001fff037819 */ /* 0x000fe20000011400 */
[----:B-1----:R-:W-:-:S03]  /*7f10*/  ULOP3.LUT UR10, UR8, 0x1, URZ, 0xc0, !UPT ;  /* 0x00000001080a7892 */ /* 0x002fc6000f8ec03f */
[----:B------:R-:W-:Y:S01]  /*7f20*/  LEA.HI R3, R3, R0, RZ, 0x6 ;  /* 0x0000000003037211 */ /* 0x000fe200078f30ff */
[----:B------:R-:W-:Y:S01]  /*7f30*/  USHF.R.U32.HI UR25, URZ, 0x1, UR8 ;  /* 0x000000013f197899 */ /* 0x000fe20008011608 */
[----:B------:R-:W-:Y:S01]  /*7f40*/  IMAD.MOV.U32 R0, RZ, RZ, 0x1 ;  /* 0x00000001ff007424 */ /* 0x000fe200078e00ff */
[----:B------:R-:W-:Y:S01]  /*7f50*/  USHF.L.U32 UR6, UR8, 0x5, URZ ;  /* 0x0000000508067899 */ /* 0x000fe2000800063f */
[----:B------:R-:W-:Y:S01]  /*7f60*/  SHF.R.S32.HI R3, RZ, 0x6, R3 ;  /* 0x00000006ff037819 */ /* 0x000fe20000011403 */
[----:B------:R-:W-:Y:S02]  /*7f70*/  USHF.L.U32 UR7, UR8, 0xb, URZ ;  /* 0x0000000b08077899 */ /* 0x000fe4000800063f */
[----:B------:R-:W-:Y:S02]  /*7f80*/  ULOP3.LUT UR8, UR8, 0xfffffffe, URZ, 0xc0, !UPT ;  /* 0xfffffffe08087892 */ /* 0x000fe4000f8ec03f */
[----:B------:R-:W-:Y:S01]  /*7f90*/  UISETP.GT.U32.AND UP0, UPT, UR10, 0xffff, UPT ;  /* 0x0000ffff0a00788c */ /* 0x000fe2000bf04070 */
[----:B------:R-:W-:Y:S01]  /*7fa0*/  VIADD R8, R3, 0x1 ;  /* 0x0000000103087836 */ /* 0x000fe20000000000 */
[----:B------:R-:W-:-:S02]  /*7fb0*/  USHF.L.U32 UR11, UR15, UR8, URZ ;  /* 0x000000080f0b7299 */ /* 0x000fc4000800063f */
[----:B------:R-:W-:Y:S02]  /*7fc0*/  ULOP3.LUT UR12, UR8, 0x1, URZ, 0xfc, !UPT ;  /* 0x00000001080c7892 */ /* 0x000fe4000f8efc3f */
[----:B------:R-:W-:Y:S02]  /*7fd0*/  UIMAD.WIDE.U32 UR8, UR9, UR14, URZ ;  /* 0x0000000e090872a5 */ /* 0x000fe4000f8e003f */
[----:B------:R-:W-:Y:S01]  /*7fe0*/  USEL UR10, UR10, 0xffff, !UP0 ;  /* 0x0000ffff0a0a7887 */ /* 0x000fe2000c000000 */
[----:B------:R-:W-:Y:S01]  /*7ff0*/  ULDC UR14, c[0x0][0x14] ;  /* 0x00000500000e7ab9 */ /* 0x000fe20000000800 */
[----:B------:R-:W-:Y:S02]  /*8000*/  USHF.L.U32 UR12, UR15, UR12, URZ ;  /* 0x0000000c0f0c7299 */ /* 0x000fe4000800063f */
[----:B------:R-:W-:Y:S02]  /*8010*/  UIMAD.WIDE.U32 UR26, UR8, UR14, URZ ;  /* 0x0000000e081a72a5 */ /* 0x000fe4000f8e003f */
[----:B------:R-:W-:-:S02]  /*8020*/  UIMAD UR21, UR9, UR14, URZ ;  /* 0x0000000e091572a4 */ /* 0x000fc4000f8e023f */
[----:B------:R-:W-:Y:S02]  /*8030*/  ULOP3.LUT UR10, UR10, 0xffff, URZ, 0xc0, !UPT ;  /* 0x0000ffff0a0a7892 */ /* 0x000fe4000f8ec03f */
[----:B------:R-:W-:Y:S02]  /*8040*/  ULOP3.LUT UR6, UR6, 0x20, URZ, 0xc0, !UPT ;  /* 0x0000002006067892 */ /* 0x000fe4000f8ec03f */
[----:B------:R-:W-:Y:S02]  /*8050*/  ULOP3.LUT UR7, UR7, 0x800, URZ, 0xc0, !UPT ;  /* 0x0000080007077892 */ /* 0x000fe4000f8ec03f */
[----:B------:R-:W-:Y:S02]  /*8060*/  ULOP3.LUT UR19, UR11, UR12, URZ, 0xfc, !UPT ;  /* 0x0000000c0b137292 */ /* 0x000fe4000f8efc3f */
[----:B------:R-:W-:Y:S02]  /*8070*/  UIADD3 UR21, UR27, UR21, URZ ;  /* 0x000000151b157290 */ /* 0x000fe4000fffe03f */
[----:B------:R-:W-:-:S12]  /*8080*/  USHF.L.U32 UR18, UR18, UR10, URZ ;  /* 0x0000000a12127299 */ /* 0x000fd8000800063f */
.L_x_177:
[----:B------:R-:W-:-:S03]  /*8090*/  UMOV UR8, 0xffffffff ;  /* 0xffffffff00087882 */ /* 0x000fc60000000000 */
[----:B------:R-:W-:Y:S05]  /*80a0*/  BRA.DIV UR8, `(.L_x_167) ;  /* 0x0000000e08d07947 */ /* 0x000fea000b800000 */
[----:B------:R-:W-:-:S13]  /*80b0*/  ELECT P6, URZ, PT ;  /* 0x00000000003f782f */ /* 0x000fda00038c0000 */
.L_x_189:
[----:B------:R-:W0:Y:S01]  /*80c0*/  LDC R4, c[0x0][0x28c] ;  /* 0x0000a300ff047b82 */ /* 0x000e220000000800 */
[----:B------:R-:W-:Y:S01]  /*80d0*/  BSSY B1, `(.L_x_168) ;  /* 0x000003c000017945 */ /* 0x000fe20003800000 */
[----:B0-----:R-:W-:-:S13]  /*80e0*/  ISETP.LT.OR P6, PT, R4, 0x1, !P6 ;  /* 0x000000010400780c */ /* 0x001fda00077c1670 */
[----:B------:R-:W-:Y:S05]  /*80f0*/  @P6 BRA `(.L_x_169) ;  /* 0x0000000000e46947 */ /* 0x000fea0003800000 */
[----:B------:R-:W-:Y:S01]  /*8100*/  LEA R11, R11, UR25, 0x1 ;  /* 0x000000190b0b7c11 */ /* 0x000fe2000f8e08ff */
[----:B------:R-:W-:Y:S01]  /*8110*/  IMAD.MOV.U32 R21, RZ, RZ, RZ ;  /* 0x000000ffff157224 */ /* 0x000fe200078e00ff */
[----:B------:R-:W-:Y:S01]  /*8120*/  LEA R20, R20, UR6, 0x6 ;  /* 0x0000000614147c11 */ /* 0x000fe2000f8e30ff */
[----:B------:R-:W-:Y:S02]  /*8130*/  IMAD.MOV.U32 R4, RZ, RZ, R8 ;  /* 0x000000ffff047224 */ /* 0x000fe400078e0008 */
[----:B------:R-:W-:Y:S02]  /*8140*/  IMAD.MOV.U32 R5, RZ, RZ, R0 ;  /* 0x000000ffff057224 */ /* 0x000fe400078e0000 */
[----:B------:R-:W-:Y:S02]  /*8150*/  IMAD.MOV.U32 R6, RZ, RZ, R12 ;  /* 0x000000ffff067224 */ /* 0x000fe400078e000c */
[----:B------:R-:W-:-:S07]  /*8160*/  IMAD.SHL.U32 R15, R11, 0x80, RZ ;  /* 0x000000800b0f7824 */ /* 0x000fce00078e00ff */
.L_x_172:
[----:B------:R-:W0:Y:S01]  /*8170*/  S2R R14, SR_CgaCtaId ;  /* 0x00000000000e7919 */ /* 0x000e220000008800 */
[----:B------:R-:W-:Y:S02]  /*8180*/  MOV R7, 0x400 ;  /* 0x0000040000077802 */ /* 0x000fe40000000f00 */
[----:B------:R-:W-:-:S13]  /*8190*/  LOP3.LUT P1, RZ, R18, 0x7f, RZ, 0xc0, !PT ;  /* 0x0000007f12ff7812 */ /* 0x000fda000782c0ff */
[----:B------:R-:W1:Y:S01]  /*81a0*/  @!P1 LDC R11, c[0x0][0x500] ;  /* 0x00014000ff0b9b82 */ /* 0x000e620000000800 */
[----:B0-----:R-:W-:Y:S02]  /*81b0*/  LEA R22, R14, R7, 0x18 ;  /* 0x000000070e167211 */ /* 0x001fe400078ec0ff */
[----:B------:R-:W-:-:S03]  /*81c0*/  SHF.L.U32 R7, R5, 0x1f, RZ ;  /* 0x0000001f05077819 */ /* 0x000fc600000006ff */
[----:B------:R-:W-:-:S04]  /*81d0*/  IMAD R14, R6, 0x8, R22 ;  /* 0x00000008060e7824 */ /* 0x000fc800078e0216 */
[----:B------:R-:W0:Y:S02]  /*81e0*/  SYNCS.PHASECHK.TRANS64.TRYWAIT P0, [R14+URZ+0x28], R7 ;  /* 0x000028070e0075a7 */ /* 0x000e24000800017f */
[----:B01----:R-:W-:Y:S05]  /*81f0*/  @!P0 BRA `(.L_x_170) ;  /* 0x0000000c009c8947 */ /* 0x003fea0003800000 */
.L_x_190:
[----:B0-----:R-:W-:Y:S01]  /*8200*/  PRMT R7, R9, 0x9910, RZ ;  /* 0x0000991009077816 */ /* 0x001fe200000000ff */
[----:B------:R0:W-:Y:S03]  /*8210*/  @!P1 SYNCS.ARRIVE.TRANS64 RZ, [R14+URZ], R11 ;  /* 0x0000000b0eff99a7 */ /* 0x0001e6000800003f */
[----:B------:R-:W-:-:S13]  /*8220*/  ISETP.NE.AND P0, PT, R7, 0x2, PT ;  /* 0x000000020700780c */ /* 0x000fda0003f05270 */
[----:B0-----:R-:W-:Y:S05]  /*8230*/  @P0 BRA `(.L_x_171) ;  /* 0x0000000000040947 */ /* 0x001fea0003800000 */
[----:B------:R-:W-:Y:S01]  /*8240*/  BPT.TRAP 0x1 ;  /* 0x000000040000795c */ /* 0x000fe20000300000 */
.L_x_171:
[----:B------:R-:W-:Y:S01]  /*8250*/  LEA R7, R6, UR25, 0x1 ;  /* 0x0000001906077c11 */ /* 0x000fe2000f8e08ff */
[----:B------:R-:W-:Y:S01]  /*8260*/  VIADD R4, R4, 0xffffffff ;  /* 0xffffffff04047836 */ /* 0x000fe20000000000 */
[----:B------:R-:W-:Y:S01]  /*8270*/  R2UR UR23, R15 ;  /* 0x000000000f1772ca */ /* 0x000fe200000e0000 */
[----:B------:R-:W-:Y:S01]  /*8280*/  UIADD3 UR14, UP0, UR28, 0xf0, URZ ;  /* 0x000000f01c0e7890 */ /* 0x000fe2000ff1e03f */
[----:B------:R-:W-:Y:S01]  /*8290*/  R2UR UR9, R14 ;  /* 0x000000000e0972ca */ /* 0x000fe200000e0000 */
[----:B------:R-:W-:Y:S01]  /*82a0*/  IMAD.SHL.U32 R7, R7, 0x2000, RZ ;  /* 0x0000200007077824 */ /* 0x000fe200078e00ff */
[----:B------:R-:W-:Y:S01]  /*82b0*/  R2UR UR10, R21 ;  /* 0x00000000150a72ca */ /* 0x000fe200000e0000 */
[----:B------:R-:W-:Y:S01]  /*82c0*/  UIADD3 UR32, UP1, UR28, 0x1f0, URZ ;  /* 0x000001f01c207890 */ /* 0x000fe2000ff3e03f */
[----:B------:R-:W-:Y:S01]  /*82d0*/  R2UR UR12, R13 ;  /* 0x000000000d0c72ca */ /* 0x000fe200000e0000 */
[--C-:B------:R-:W-:Y:S01]  /*82e0*/  IMAD R11, R7, 0x2, R22.reuse ;  /* 0x00000002070b7824 */ /* 0x100fe200078e0216 */
[----:B------:R-:W-:Y:S01]  /*82f0*/  LEA R7, R6, UR7, 0xc ;  /* 0x0000000706077c11 */ /* 0x000fe2000f8e60ff */
[----:B------:R-:W-:Y:S01]  /*8300*/  UIADD3.X UR15, URZ, UR29, URZ, UP0, !UPT ;  /* 0x0000001d3f0f7290 */ /* 0x000fe200087fe43f */
[----:B------:R-:W-:Y:S01]  /*8310*/  R2UR UR24, R20 ;  /* 0x00000000141872ca */ /* 0x000fe200000e0000 */
[----:B------:R-:W-:Y:S01]  /*8320*/  UPRMT UR20, URZ, 0x5410, UR18 ;  /* 0x000054103f147896 */ /* 0x000fe20008000012 */
[----:B------:R-:W-:Y:S01]  /*8330*/  R2UR UR8, R11 ;  /* 0x000000000b0872ca */ /* 0x000fe200000e0000 */
[----:B------:R-:W-:Y:S01]  /*8340*/  IMAD R7, R7, 0x2, R22 ;  /* 0x0000000207077824 */ /* 0x000fe200078e0216 */
[----:B------:R-:W-:Y:S01]  /*8350*/  ISETP.GT.AND P1, PT, R4, 0x1, PT ;  /* 0x000000010400780c */ /* 0x000fe20003f24270 */
[----:B------:R-:W-:Y:S01]  /*8360*/  VIADD R6, R6, 0x1 ;  /* 0x0000000106067836 */ /* 0x000fe20000000000 */
[----:B------:R-:W-:Y:S01]  /*8370*/  UPRMT UR30, URZ, 0x5410, UR19 ;  /* 0x000054103f1e7896 */ /* 0x000fe20008000013 */
[----:B------:R-:W-:Y:S01]  /*8380*/  VIADD R21, R21, 0x40 ;  /* 0x0000004015157836 */ /* 0x000fe20000000000 */
[----:B------:R-:W-:Y:S01]  /*8390*/  R2UR UR11, R7 ;  /* 0x00000000070b72ca */ /* 0x000fe200000e0000 */
[----:B------:R-:W-:Y:S01]  /*83a0*/  UIADD3.X UR33, URZ, UR29, URZ, UP1, !UPT ;  /* 0x0000001d3f217290 */ /* 0x000fe20008ffe43f */
[----:B------:R-:W-:Y:S01]  /*83b0*/  ISETP.NE.AND P0, PT, R6, 0x5, PT ;  /* 0x000000050600780c */ /* 0x000fe20003f05270 */
[----:B------:R-:W-:Y:S01]  /*83c0*/  UMOV UR16, 0x0 ;  /* 0x0000000000107882 */ /* 0x000fe20000000000 */
[----:B------:R-:W-:-:S02]  /*83d0*/  UMOV UR17, 0x10000000 ;  /* 0x1000000000117882 */ /* 0x000fc40000000000 */
[----:B------:R-:W-:Y:S01]  /*83e0*/  SEL R14, RZ, 0x1, P0 ;  /* 0x00000001ff0e7807 */ /* 0x000fe20000000000 */
[----:B------:R-:W-:Y:S01]  /*83f0*/  UIADD3 UR8, UR8, 0x100, URZ ;  /* 0x0000010008087890 */ /* 0x000fe2000fffe03f */
[----:B------:R-:W-:Y:S02]  /*8400*/  SEL R6, R6, RZ, P0 ;  /* 0x000000ff06067207 */ /* 0x000fe40000000000 */
[----:B------:R-:W-:-:S03]  /*8410*/  LOP3.LUT R5, R5, R14, RZ, 0x3c, !PT ;  /* 0x0000000e05057212 */ /* 0x000fc600078e3cff */
[----:B------:R-:W-:-:S03]  /*8420*/  UIADD3 UR22, UR11, 0x28100, URZ ;  /* 0x000281000b167890 */ /* 0x000fc6000fffe03f */
[----:B------:R-:W-:Y:S02]  /*8430*/  UMOV UR11, UR23 ;  /* 0x00000017000b7c82 */ /* 0x000fe40008000000 */
[----:B------:R0:W-:Y:S02]  /*8440*/  UTMALDG.3D.MULTICAST [UR8], [UR14], UR20, desc[UR16] ;  /* 0x000010080e0073b4 */ /* 0x0001e40008011814 */
[----:B0-----:R-:W-:Y:S01]  /*8450*/  UMOV UR8, UR22 ;  /* 0x0000001600087c82 */ /* 0x001fe20008000000 */
[----:B------:R-:W-:Y:S02]  /*8460*/  UMOV UR11, UR24 ;  /* 0x00000018000b7c82 */ /* 0x000fe40008000000 */
[----:B------:R0:W-:Y:S02]  /*8470*/  UTMALDG.3D.MULTICAST [UR8], [UR32], UR30, desc[UR16] ;  /* 0x00001008200073b4 */ /* 0x0001e4000801181e */
[----:B0-----:R-:W-:Y:S05]  /*8480*/  @P1 BRA `(.L_x_172) ;  /* 0xfffffffc00381947 */ /* 0x001fea000383ffff */
.L_x_169:
[----:B------:R-:W-:Y:S05]  /*8490*/  BSYNC B1 ;  /* 0x0000000000017941 */ /* 0x000fea0003800000 */
.L_x_168:
[----:B------:R-:W-:Y:S01]  /*84a0*/  LOP3.LUT P1, RZ, R10, 0xff, RZ, 0xc0, !PT ;  /* 0x000000ff0aff7812 */ /* 0x000fe2000782c0ff */
[C---:B------:R-:W-:Y:S01]  /*84b0*/  IMAD.IADD R12, R3.reuse, 0x1, R12 ;  /* 0x00000001030c7824 */ /* 0x040fe200078e020c */
[----:B------:R-:W-:Y:S01]  /*84c0*/  ULDC.64 UR8, c[0x0][0x650] ;  /* 0x0001940000087ab9 */ /* 0x000fe20000000a00 */
[C---:B------:R-:W-:Y:S01]  /*84d0*/  ISETP.GE.U32.AND P2, PT, R3.reuse, 0x5, PT ;  /* 0x000000050300780c */ /* 0x040fe20003f46070 */
[----:B------:R-:W-:Y:S01]  /*84e0*/  BSSY B1, `(.L_x_173) ;  /* 0x000006a000017945 */ /* 0x000fe20003800000 */
[----:B------:R-:W-:Y:S01]  /*84f0*/  IMAD.MOV.U32 R11, RZ, RZ, -0x1 ;  /* 0xffffffffff0b7424 */ /* 0x000fe200078e00ff */
[----:B------:R-:W-:Y:S01]  /*8500*/  ISETP.GT.U32.AND P0, PT, R12, 0x4, PT ;  /* 0x000000040c00780c */ /* 0x000fe20003f04070 */
[----:B------:R-:W-:Y:S01]  /*8510*/  IMAD.MOV.U32 R20, RZ, RZ, -0x1 ;  /* 0xffffffffff147424 */ /* 0x000fe200078e00ff */
[----:B------:R-:W-:Y:S01]  /*8520*/  PRMT R10, RZ, 0x7610, R10 ;  /* 0x00007610ff0a7816 */ /* 0x000fe2000000000a */
[----:B------:R-:W-:Y:S01]  /*8530*/  IMAD.MOV.U32 R13, RZ, RZ, -0x1 ;  /* 0xffffffffff0d7424 */ /* 0x000fe200078e00ff */
[----:B------:R-:W-:-:S03]  /*8540*/  ISETP.LT.U32.AND P0, PT, R3, 0x5, P0 ;  /* 0x000000050300780c */ /* 0x000fc60000701070 */
[----:B------:R-:W0:Y:S01]  /*8550*/  @P1 S2R R5, SR_CgaCtaId ;  /* 0x0000000000051919 */ /* 0x000e220000008800 */
[----:B------:R-:W-:-:S04]  /*8560*/  @P1 MOV R4, 0x400 ;  /* 0x0000040000041802 */ /* 0x000fc80000000f00 */
[----:B0-----:R-:W-:Y:S01]  /*8570*/  @P1 LEA R6, R5, R4, 0x18 ;  /* 0x0000000405061211 */ /* 0x001fe200078ec0ff */
[----:B------:R-:W-:-:S03]  /*8580*/  IMAD.WIDE.U32 R4, R12, -0x33333333, RZ ;  /* 0xcccccccd0c047825 */ /* 0x000fc600078e00ff */
[----:B------:R0:W-:Y:S01]  /*8590*/  @P1 SYNCS.ARRIVE.TRANS64.A1T0 RZ, [R6+URZ+0x68], RZ ;  /* 0x000068ff06ff19a7 */ /* 0x0001e2000810003f */
[----:B------:R-:W-:Y:S02]  /*85a0*/  IADD3 R16, P1, R16, UR26, RZ ;  /* 0x0000001a10107c10 */ /* 0x000fe4000ff3e0ff */
[----:B------:R-:W-:Y:S02]  /*85b0*/  SHF.R.U32.HI R7, RZ, 0x2, R5 ;  /* 0x00000002ff077819 */ /* 0x000fe40000011605 */
[----:B------:R-:W-:Y:S02]  /*85c0*/  SEL R5, RZ, 0x1, !P0 ;  /* 0x00000001ff057807 */ /* 0x000fe40004000000 */
[----:B------:R-:W-:Y:S01]  /*85d0*/  IADD3.X R17, R17, UR21, RZ, P1, !PT ;  /* 0x0000001511117c10 */ /* 0x000fe20008ffe4ff */
[----:B------:R-:W-:Y:S01]  /*85e0*/  IMAD R12, R7, -0x5, R12 ;  /* 0xfffffffb070c7824 */ /* 0x000fe200078e020c */
[----:B------:R-:W-:Y:S02]  /*85f0*/  ISETP.GE.U32.AND P0, PT, R16, UR8, PT ;  /* 0x0000000810007c0c */ /* 0x000fe4000bf06070 */
[----:B------:R-:W-:-:S02]  /*8600*/  LOP3.LUT R0, R0, R5, RZ, 0x3c, !PT ;  /* 0x0000000500007212 */ /* 0x000fc400078e3cff */
[----:B------:R-:W-:Y:S02]  /*8610*/  ISETP.GE.U32.AND.EX P0, PT, R17, UR9, PT, P0 ;  /* 0x0000000911007c0c */ /* 0x000fe4000bf06100 */
[----:B------:R-:W-:Y:S02]  /*8620*/  @P2 LOP3.LUT R0, R0, 0x1, R7, 0x78, !PT ;  /* 0x0000000100002812 */ /* 0x000fe400078e7807 */
[----:B------:R-:W-:-:S09]  /*8630*/  PRMT R4, RZ, 0x7610, R4 ;  /* 0x00007610ff047816 */ /* 0x000fd20000000004 */
[----:B0-----:R-:W-:Y:S05]  /*8640*/  @P0 BRA `(.L_x_174) ;  /* 0x00000004004c0947 */ /* 0x001fea0003800000 */
[----:B------:R-:W0:Y:S01]  /*8650*/  S2R R14, SR_CTAID.X ;  /* 0x00000000000e7919 */ /* 0x000e220000002500 */
[----:B------:R-:W-:Y:S01]  /*8660*/  ULDC.64 UR8, c[0x0][0x628] ;  /* 0x00018a0000087ab9 */ /* 0x000fe20000000a00 */
[----:B------:R-:W1:Y:S01]  /*8670*/  LDC R15, c[0x0][0x144] ;  /* 0x00005100ff0f7b82 */ /* 0x000e620000000800 */
[----:B------:R-:W-:Y:S01]  /*8680*/  ISETP.NE.U32.AND P0, PT, RZ, UR8, PT ;  /* 0x00000008ff007c0c */ /* 0x000fe2000bf05070 */
[----:B------:R-:W2:Y:S01]  /*8690*/  S2R R11, SR_CTAID.Y ;  /* 0x00000000000b7919 */ /* 0x000ea20000002600 */
[----:B------:R-:W-:Y:S01]  /*86a0*/  ULDC UR10, c[0x0][0x150] ;  /* 0x00005400000a7ab9 */ /* 0x000fe20000000800 */
[----:B------:R-:W-:Y:S01]  /*86b0*/  ULDC UR11, c[0x0][0x630] ;  /* 0x00018c00000b7ab9 */ /* 0x000fe20000000800 */
[----:B------:R-:W-:Y:S01]  /*86c0*/  ISETP.NE.AND.EX P0, PT, RZ, UR9, PT, P0 ;  /* 0x00000009ff007c0c */ /* 0x000fe2000bf05300 */
[----:B------:R-:W-:Y:S01]  /*86d0*/  IMAD.MOV.U32 R4, RZ, RZ, R16 ;  /* 0x000000ffff047224 */ /* 0x000fe200078e0010 */
[----:B0-----:R-:W-:-:S05]  /*86e0*/  I2FP.F32.U32 R5, R14 ;  /* 0x0000000e00057245 */ /* 0x001fca0000201000 */
[----:B------:R-:W-:Y:S01]  /*86f0*/  FMUL R20, R5, UR10 ;  /* 0x0000000a05147c20 */ /* 0x000fe20008400000 */
[----:B------:R-:W-:-:S05]  /*8700*/  IMAD.MOV.U32 R5, RZ, RZ, R17 ;  /* 0x000000ffff057224 */ /* 0x000fca00078e0011 */
[----:B--2---:R-:W-:Y:S05]  /*8710*/  @!P0 BRA `(.L_x_175) ;  /* 0x0000000000288947 */ /* 0x004fea0003800000 */
[----:B------:R-:W-:Y:S02]  /*8720*/  ULDC UR10, c[0x0][0x634] ;  /* 0x00018d00000a7ab9 */ /* 0x000fe40000000800 */
[----:B------:R-:W-:-:S05]  /*8730*/  IADD3 R5, P0, R16, UR10, RZ ;  /* 0x0000000a10057c10 */ /* 0x000fca000ff1e0ff */
[----:B------:R-:W-:-:S04]  /*8740*/  IMAD.X R13, RZ, RZ, R17, P0 ;  /* 0x000000ffff0d7224 */ /* 0x000fc800000e0611 */
[----:B------:R-:W-:-:S04]  /*8750*/  IMAD.WIDE.U32 R6, R13, UR8, RZ ;  /* 0x000000080d067c25 */ /* 0x000fc8000f8e00ff */
[----:B------:R-:W-:-:S04]  /*8760*/  IMAD.WIDE.U32 R6, P0, R5, UR9, R6 ;  /* 0x0000000905067c25 */ /* 0x000fc8000f800006 */
[----:B------:R-:W-:-:S04]  /*8770*/  IMAD.WIDE.U32 R4, R5, UR8, RZ ;  /* 0x0000000805047c25 */ /* 0x000fc8000f8e00ff */
[----:B------:R-:W-:Y:S01]  /*8780*/  IMAD.MOV.U32 R4, RZ, RZ, R7 ;  /* 0x000000ffff047224 */ /* 0x000fe200078e0007 */
[----:B------:R-:W-:Y:S01]  /*8790*/  IADD3 RZ, P1, R5, R6, RZ ;  /* 0x0000000605ff7210 */ /* 0x000fe20007f3e0ff */
[----:B------:R-:W-:-:S04]  /*87a0*/  IMAD.X R5, RZ, RZ, RZ, P0 ;  /* 0x000000ffff057224 */ /* 0x000fc800000e06ff */
[----:B------:R-:W-:-:S08]  /*87b0*/  IMAD.WIDE.U32.X R4, R13, UR9, R4, P1 ;  /* 0x000000090d047c25 */ /* 0x000fd000088e0404 */
.L_x_175:
[--C-:B------:R-:W-:Y:S01]  /*87c0*/  SHF.R.U64 R13, R4, UR11, R5.reuse ;  /* 0x0000000b040d7c19 */ /* 0x100fe20008001205 */
[----:B------:R-:W0:Y:S01]  /*87d0*/  F2I.U32.TRUNC.NTZ R20, R20 ;  /* 0x0000001400147305 */ /* 0x000e22000020f000 */
[----:B------:R-:W-:Y:S01]  /*87e0*/  SHF.R.U32.HI R4, RZ, UR11, R5 ;  /* 0x0000000bff047c19 */ /* 0x000fe20008011605 */
[----:B------:R-:W-:Y:S01]  /*87f0*/  ULDC.64 UR8, c[0x0][0x620] ;  /* 0x0001880000087ab9 */ /* 0x000fe20000000a00 */
[----:B------:R-:W-:Y:S01]  /*8800*/  IADD3 R7, P0, RZ, -R13, RZ ;  /* 0x8000000dff077210 */ /* 0x000fe20007f1e0ff */
[----:B------:R-:W-:Y:S01]  /*8810*/  ULDC.64 UR10, c[0x0][0x640] ;  /* 0x00019000000a7ab9 */ /* 0x000fe20000000a00 */
[----:B------:R-:W2:Y:S03]  /*8820*/  LDC R22, c[0x0][0x148] ;  /* 0x00005200ff167b82 */ /* 0x000ea60000000800 */
[----:B------:R-:W-:Y:S01]  /*8830*/  IMAD.X R4, RZ, RZ, ~R4, P0 ;  /* 0x000000ffff047224 */ /* 0x000fe200000e0e04 */
[----:B------:R-:W-:-:S03]  /*8840*/  ISETP.NE.U32.AND P0, PT, RZ, UR10, PT ;  /* 0x0000000aff007c0c */ /* 0x000fc6000bf05070 */
[----:B------:R-:W-:Y:S01]  /*8850*/  IMAD R6, R4, UR8, RZ ;  /* 0x0000000804067c24 */ /* 0x000fe2000f8e02ff */
[----:B------:R-:W-:Y:S01]  /*8860*/  ISETP.NE.AND.EX P0, PT, RZ, UR11, PT, P0 ;  /* 0x0000000bff007c0c */ /* 0x000fe2000bf05300 */
[----:B------:R-:W-:Y:S01]  /*8870*/  IMAD.WIDE.U32 R4, R7, UR8, R16 ;  /* 0x0000000807047c25 */ /* 0x000fe2000f8e0010 */
[----:B------:R-:W-:-:S03]  /*8880*/  ULDC UR8, c[0x0][0x618] ;  /* 0x0001860000087ab9 */ /* 0x000fc60000000800 */
[----:B------:R-:W-:Y:S01]  /*8890*/  IMAD R7, R7, UR9, R6 ;  /* 0x0000000907077c24 */ /* 0x000fe2000f8e0206 */
[----:B------:R-:W-:Y:S01]  /*88a0*/  ULDC UR9, c[0x0][0x154] ;  /* 0x0000550000097ab9 */ /* 0x000fe20000000800 */
[----:B0-----:R-:W-:Y:S02]  /*88b0*/  IMAD.MOV R6, RZ, RZ, -R20 ;  /* 0x000000ffff067224 */ /* 0x001fe400078e0a14 */
[----:B------:R-:W-:Y:S02]  /*88c0*/  IMAD.IADD R5, R5, 0x1, R7 ;  /* 0x0000000105057824 */ /* 0x000fe400078e0207 */
[----:B-1----:R-:W-:Y:S01]  /*88d0*/  IMAD R14, R15, R6, R14 ;  /* 0x000000060f0e7224 */ /* 0x002fe200078e020e */
[----:B------:R-:W-:Y:S02]  /*88e0*/  I2FP.F32.U32 R6, R11 ;  /* 0x0000000b00067245 */ /* 0x000fe40000201000 */
[--C-:B------:R-:W-:Y:S02]  /*88f0*/  SHF.R.U64 R15, R4, UR8, R5.reuse ;  /* 0x00000008040f7c19 */ /* 0x100fe40008001205 */
[----:B------:R-:W-:Y:S01]  /*8900*/  SHF.R.U32.HI R4, RZ, UR8, R5 ;  /* 0x00000008ff047c19 */ /* 0x000fe20008011605 */
[----:B------:R-:W-:Y:S01]  /*8910*/  FMUL R6, R6, UR9 ;  /* 0x0000000906067c20 */ /* 0x000fe20008400000 */
[----:B------:R-:W-:-:S02]  /*8920*/  ULDC UR8, c[0x0][0x608] ;  /* 0x0001820000087ab9 */ /* 0x000fc40000000800 */
[--C-:B------:R-:W-:Y:S01]  /*8930*/  SHF.R.U64 R21, R15, UR8, R4.reuse ;  /* 0x000000080f157c19 */ /* 0x100fe20008001204 */
[----:B------:R0:W1:Y:S01]  /*8940*/  F2I.U32.TRUNC.NTZ R24, R6 ;  /* 0x0000000600187305 */ /* 0x000062000020f000 */
[----:B------:R-:W-:Y:S01]  /*8950*/  SHF.R.U32.HI R4, RZ, UR8, R4 ;  /* 0x00000008ff047c19 */ /* 0x000fe20008011604 */
[----:B------:R-:W-:-:S03]  /*8960*/  ULDC UR8, c[0x0][0x658] ;  /* 0x0001960000087ab9 */ /* 0x000fc60000000800 */
[--C-:B------:R-:W-:Y:S02]  /*8970*/  SHF.R.U64 R20, R21, UR8, R4.reuse ;  /* 0x0000000815147c19 */ /* 0x100fe40008001204 */
[----:B------:R-:W-:-:S03]  /*8980*/  SHF.R.U32.HI R23, RZ, UR8, R4 ;  /* 0x00000008ff177c19 */ /* 0x000fc60008011604 */
[----:B------:R-:W-:Y:S02]  /*8990*/  IMAD.MOV.U32 R4, RZ, RZ, R20 ;  /* 0x000000ffff047224 */ /* 0x000fe400078e0014 */
[----:B------:R-:W-:Y:S01]  /*89a0*/  IMAD.MOV.U32 R5, RZ, RZ, R23 ;  /* 0x000000ffff057224 */ /* 0x000fe200078e0017 */
[----:B0-----:R-:W-:Y:S06]  /*89b0*/  @!P0 BRA `(.L_x_176) ;  /* 0x0000000000288947 */ /* 0x001fec0003800000 */
        /* <DEDUP_REMOVED lines=10> */
.L_x_176:
[----:B------:R-:W-:Y:S01]  /*8a60*/  ISETP.NE.AND P0, PT, R2, 0x1, PT ;  /* 0x000000010200780c */ /* 0x000fe20003f05270 */
[----:B------:R-:W-:Y:S01]  /*8a70*/  ULDC UR8, c[0x0][0x648] ;  /* 0x0001920000087ab9 */ /* 0x000fe20000000800 */
[----:B-1----:R-:W-:Y:S01]  /*8a80*/  IMAD.MOV R24, RZ, RZ, -R24 ;  /* 0x000000ffff187224 */ /* 0x002fe200078e0a18 */
[----:B------:R-:W-:Y:S01]  /*8a90*/  SHF.R.U64 R4, R4, UR8, R5 ;  /* 0x0000000804047c19 */ /* 0x000fe20008001205 */
[----:B------:R-:W-:Y:S01]  /*8aa0*/  ULDC UR8, c[0x0][0x638] ;  /* 0x00018e0000087ab9 */ /* 0x000fe20000000800 */
[----:B------:R-:W-:Y:S01]  /*8ab0*/  LOP3.LUT R21, R21, UR13, RZ, 0xc0, !PT ;  /* 0x0000000d15157c12 */ /* 0x000fe2000f8ec0ff */
[----:B------:R-:W-:Y:S02]  /*8ac0*/  ULDC UR9, c[0x0][0x610] ;  /* 0x0001840000097ab9 */ /* 0x000fe40000000800 */
[----:B------:R-:W-:Y:S02]  /*8ad0*/  IMAD.MOV R5, RZ, RZ, -R4 ;  /* 0x000000ffff057224 */ /* 0x000fe400078e0a04 */
[----:B------:R-:W-:-:S02]  /*8ae0*/  IMAD R21, R4, UR5, R21 ;  /* 0x0000000504157c24 */ /* 0x000fc4000f8e0215 */
[----:B------:R-:W-:Y:S01]  /*8af0*/  IMAD R20, R5, UR8, R20 ;  /* 0x0000000805147c24 */ /* 0x000fe2000f8e0214 */
[----:B------:R-:W-:Y:S01]  /*8b00*/  ULDC UR8, c[0x0][0x600] ;  /* 0x0001800000087ab9 */ /* 0x000fe20000000800 */
[----:B--2---:R-:W-:Y:S01]  /*8b10*/  @P0 IMAD R14, R22, R24, R11 ;  /* 0x00000018160e0224 */ /* 0x004fe200078e020b */
[----:B------:R-:W-:Y:S01]  /*8b20*/  LOP3.LUT R11, R15, UR4, RZ, 0xc0, !PT ;  /* 0x000000040f0b7c12 */ /* 0x000fe2000f8ec0ff */
[----:B------:R-:W-:Y:S02]  /*8b30*/  IMAD.MOV.U32 R4, RZ, RZ, 0x1 ;  /* 0x00000001ff047424 */ /* 0x000fe400078e00ff */
[----:B------:R-:W-:Y:S02]  /*8b40*/  IMAD R14, R21, UR9, R14 ;  /* 0x00000009150e7c24 */ /* 0x000fe4000f8e020e */
[----:B------:R-:W-:-:S05]  /*8b50*/  IMAD R11, R20, UR8, R11 ;  /* 0x00000008140b7c24 */ /* 0x000fca000f8e020b */
[----:B------:R-:W-:Y:S02]  /*8b60*/  SEL R20, R11, R14, !P0 ;  /* 0x0000000e0b147207 */ /* 0x000fe40004000000 */
[----:B------:R-:W-:-:S07]  /*8b70*/  SEL R11, R14, R11, !P0 ;  /* 0x0000000b0e0b7207 */ /* 0x000fce0004000000 */
.L_x_174:
[----:B------:R-:W-:Y:S05]  /*8b80*/  BSYNC B1 ;  /* 0x0000000000017941 */ /* 0x000fea0003800000 */
.L_x_173:
[----:B------:R-:W-:-:S13]  /*8b90*/  LOP3.LUT P0, RZ, R4, 0xff, RZ, 0xc0, !PT ;  /* 0x000000ff04ff7812 */ /* 0x000fda000780c0ff */
[----:B------:R-:W-:Y:S05]  /*8ba0*/  @P0 BRA `(.L_x_177) ;  /* 0xfffffff400380947 */ /* 0x000fea000383ffff */
[----:B------:R-:W-:Y:S05]  /*8bb0*/  BSYNC B0 ;  /* 0x0000000000007941 */ /* 0x000fea0003800000 */
.L_x_166:
[----:B------:R-:W-:-:S03]  /*8bc0*/  UMOV UR8, 0xffffffff ;  /* 0xffffffff00087882 */ /* 0x000fc60000000000 */
[----:B------:R-:W-:Y:S05]  /*8bd0*/  BRA.DIV UR8, `(.L_x_178) ;  /* 0x0000000608387947 */ /* 0x000fea000b800000 */
[----:B------:R-:W-:-:S13]  /*8be0*/  ELECT P6, URZ, PT ;  /* 0x00000000003f782f */ /* 0x000fda00038c0000 */
.L_x_193:
[----:B------:R-:W-:Y:S04]  /*8bf0*/  BSSY B0, `(.L_x_179) ;  /* 0x0000034000007945 */ /* 0x000fe80003800000 */
[----:B------:R-:W-:Y:S05]  /*8c00*/  @!P6 BRA `(.L_x_180) ;  /* 0x0000000000c8e947 */ /* 0x000fea0003800000 */
[----:B------:R-:W-:-:S04]  /*8c10*/  LOP3.LUT R19, R19, 0x2, RZ, 0xfc, !PT ;  /* 0x0000000213137812 */ /* 0x000fc800078efcff */
[----:B------:R-:W-:-:S13]  /*8c20*/  ISETP.NE.AND P0, PT, R19, 0x3, PT ;  /* 0x000000031300780c */ /* 0x000fda0003f05270 */
[----:B------:R-:W-:Y:S05]  /*8c30*/  @!P0 BRA `(.L_x_181) ;  /* 0x0000000000048947 */ /* 0x000fea0003800000 */
[----:B------:R-:W-:Y:S01]  /*8c40*/  BPT.TRAP 0x1 ;  /* 0x000000040000795c */ /* 0x000fe20000300000 */
.L_x_181:
[----:B------:R-:W0:Y:S01]  /*8c50*/  S2R R3, SR_CgaCtaId ;  /* 0x0000000000037919 */ /* 0x000e220000008800 */
[----:B------:R-:W-:-:S04]  /*8c60*/  MOV R2, 0x400 ;  /* 0x0000040000027802 */ /* 0x000fc80000000f00 */
[----:B0-----:R-:W-:Y:S02]  /*8c70*/  LEA R3, R3, R2, 0x18 ;  /* 0x0000000203037211 */ /* 0x001fe400078ec0ff */
[----:B------:R-:W-:-:S03]  /*8c80*/  SHF.L.U32 R2, R0, 0x1f, RZ ;  /* 0x0000001f00027819 */ /* 0x000fc600000006ff */
[----:B------:R-:W-:-:S04]  /*8c90*/  VIADD R3, R3, 0x28 ;  /* 0x0000002803037836 */ /* 0x000fc80000000000 */
[C---:B------:R-:W-:Y:S02]  /*8ca0*/  IMAD R7, R12.reuse, 0x8, R3 ;  /* 0x000000080c077824 */ /* 0x040fe400078e0203 */
[----:B------:R-:W-:Y:S02]  /*8cb0*/  VIADD R12, R12, 0x1 ;  /* 0x000000010c0c7836 */ /* 0x000fe40000000000 */
[----:B------:R-:W0:Y:S03]  /*8cc0*/  SYNCS.PHASECHK.TRANS64.TRYWAIT P0, [R7+URZ], R2 ;  /* 0x00000002070075a7 */ /* 0x000e26000800017f */
[----:B------:R-:W-:-:S04]  /*8cd0*/  ISETP.NE.AND P1, PT, R12, 0x5, PT ;  /* 0x000000050c00780c */ /* 0x000fc80003f25270 */
[----:B------:R-:W-:Y:S02]  /*8ce0*/  SEL R5, RZ, 0x1, P1 ;  /* 0x00000001ff057807 */ /* 0x000fe40000800000 */
[----:B------:R-:W-:Y:S02]  /*8cf0*/  SEL R12, R12, RZ, P1 ;  /* 0x000000ff0c0c7207 */ /* 0x000fe40000800000 */
[----:B------:R-:W-:-:S03]  /*8d00*/  LOP3.LUT R5, R0, R5, RZ, 0x3c, !PT ;  /* 0x0000000500057212 */ /* 0x000fc600078e3cff */
[----:B------:R-:W-:Y:S01]  /*8d10*/  IMAD R9, R12, 0x8, R3 ;  /* 0x000000080c097824 */ /* 0x000fe200078e0203 */
[----:B------:R-:W-:Y:S01]  /*8d20*/  SHF.L.U32 R4, R5, 0x1f, RZ ;  /* 0x0000001f05047819 */ /* 0x000fe200000006ff */
[----:B0-----:R-:W-:Y:S06]  /*8d30*/  @!P0 BRA `(.L_x_182) ;  /* 0x0000000400008947 */ /* 0x001fec0003800000 */
.L_x_194:
[----:B------:R-:W1:Y:S01]  /*8d40*/  SYNCS.PHASECHK.TRANS64.TRYWAIT P0, [R9+URZ], R4 ;  /* 0x00000004090075a7 */ /* 0x000e62000800017f */
[----:B------:R-:W-:-:S05]  /*8d50*/  VIADD R0, R12, 0x1 ;  /* 0x000000010c007836 */ /* 0x000fca0000000000 */
[----:B------:R-:W-:-:S04]  /*8d60*/  ISETP.NE.AND P1, PT, R0, 0x5, PT ;  /* 0x000000050000780c */ /* 0x000fc80003f25270 */
[----:B0-----:R-:W-:Y:S02]  /*8d70*/  SEL R2, RZ, 0x1, P1 ;  /* 0x00000001ff027807 */ /* 0x001fe40000800000 */
[----:B------:R-:W-:Y:S02]  /*8d80*/  SEL R0, R0, RZ, P1 ;  /* 0x000000ff00007207 */ /* 0x000fe40000800000 */
[----:B------:R-:W-:-:S03]  /*8d90*/  LOP3.LUT R7, R5, R2, RZ, 0x3c, !PT ;  /* 0x0000000205077212 */ /* 0x000fc600078e3cff */
[----:B------:R-:W-:Y:S01]  /*8da0*/  IMAD R6, R0, 0x8, R3 ;  /* 0x0000000800067824 */ /* 0x000fe200078e0203 */
[----:B------:R-:W-:Y:S01]  /*8db0*/  SHF.L.U32 R5, R7, 0x1f, RZ ;  /* 0x0000001f07057819 */ /* 0x000fe200000006ff */
[----:B-1----:R-:W-:Y:S06]  /*8dc0*/  @!P0 BRA `(.L_x_183) ;  /* 0x0000000000f08947 */ /* 0x002fec0003800000 */
.L_x_195:
[----:B------:R-:W1:Y:S01]  /*8dd0*/  SYNCS.PHASECHK.TRANS64.TRYWAIT P0, [R6+URZ], R5 ;  /* 0x00000005060075a7 */ /* 0x000e62000800017f */
[----:B------:R-:W-:-:S05]  /*8de0*/  VIADD R0, R0, 0x1 ;  /* 0x0000000100007836 */ /* 0x000fca0000000000 */
[----:B------:R-:W-:-:S04]  /*8df0*/  ISETP.NE.AND P1, PT, R0, 0x5, PT ;  /* 0x000000050000780c */ /* 0x000fc80003f25270 */
[----:B------:R-:W-:Y:S02]  /*8e00*/  SEL R2, RZ, 0x1, P1 ;  /* 0x00000001ff027807 */ /* 0x000fe40000800000 */
[----:B------:R-:W-:Y:S02]  /*8e10*/  SEL R0, R0, RZ, P1 ;  /* 0x000000ff00007207 */ /* 0x000fe40000800000 */
[----:B------:R-:W-:-:S03]  /*8e20*/  LOP3.LUT R7, R7, R2, RZ, 0x3c, !PT ;  /* 0x0000000207077212 */ /* 0x000fc600078e3cff */
[----:B0-----:R-:W-:Y:S01]  /*8e30*/  IMAD R9, R0, 0x8, R3 ;  /* 0x0000000800097824 */ /* 0x001fe200078e0203 */
[----:B------:R-:W-:Y:S01]  /*8e40*/  SHF.L.U32 R4, R7, 0x1f, RZ ;  /* 0x0000001f07047819 */ /* 0x000fe200000006ff */
[----:B-1----:R-:W-:Y:S06]  /*8e50*/  @!P0 BRA `(.L_x_184) ;  /* 0x0000000000e08947 */ /* 0x002fec0003800000 */
.L_x_196:
[----:B------:R-:W1:Y:S01]  /*8e60*/  SYNCS.PHASECHK.TRANS64.TRYWAIT P0, [R9+URZ], R4 ;  /* 0x00000004090075a7 */ /* 0x000e62000800017f */
[----:B------:R-:W-:-:S05]  /*8e70*/  VIADD R0, R0, 0x1 ;  /* 0x0000000100007836 */ /* 0x000fca0000000000 */
[----:B------:R-:W-:-:S04]  /*8e80*/  ISETP.NE.AND P1, PT, R0, 0x5, PT ;  /* 0x000000050000780c */ /* 0x000fc80003f25270 */
[----:B------:R-:W-:Y:S02]  /*8e90*/  SEL R2, RZ, 0x1, P1 ;  /* 0x00000001ff027807 */ /* 0x000fe40000800000 */
[----:B------:R-:W-:Y:S02]  /*8ea0*/  SEL R0, R0, RZ, P1 ;  /* 0x000000ff00007207 */ /* 0x000fe40000800000 */
[----:B------:R-:W-:Y:S01]  /*8eb0*/  LOP3.LUT R2, R7, R2, RZ, 0x3c, !PT ;  /* 0x0000000207027212 */ /* 0x000fe200078e3cff */
[----:B-1----:R-:W-:Y:S06]  /*8ec0*/  @!P0 BRA `(.L_x_185) ;  /* 0x0000000000d88947 */ /* 0x002fec0003800000 */
.L_x_197:
[----:B------:R-:W-:Y:S01]  /*8ed0*/  IMAD R3, R0, 0x8, R3 ;  /* 0x0000000800037824 */ /* 0x000fe200078e0203 */
[----:B------:R-:W-:-:S07]  /*8ee0*/  SHF.L.U32 R0, R2, 0x1f, RZ ;  /* 0x0000001f02007819 */ /* 0x000fce00000006ff */
.L_x_186:
[----:B--2---:R2:W3:Y:S02]  /*8ef0*/  SYNCS.PHASECHK.TRANS64.TRYWAIT P0, [R3+URZ], R0 ;  /* 0x00000000030075a7 */ /* 0x0044e4000800017f */
[----:B---3--:R-:W-:Y:S05]  /*8f00*/  @!P0 NANOSLEEP.SYNCS 0x989680 ;  /* 0x009896800000895d */ /* 0x008fea0003900000 */
[----:B------:R-:W3:Y:S02]  /*8f10*/  @!P0 SYNCS.PHASECHK.TRANS64 P0, [R3+URZ], R0 ;  /* 0x00000000030085a7 */ /* 0x000ee4000800007f */
[----:B---3--:R-:W-:Y:S05]  /*8f20*/  @!P0 BRA `(.L_x_186) ;  /* 0xfffffffc00f08947 */ /* 0x008fea000383ffff */
.L_x_180:
[----:B------:R-:W-:Y:S05]  /*8f30*/  BSYNC B0 ;  /* 0x0000000000007941 */ /* 0x000fea0003800000 */
.L_x_179:
[----:B------:R-:W-:Y:S05]  /*8f40*/  EXIT ;  /* 0x000000000000794d */ /* 0x000fea0003800000 */
.L_x_21:
[----:B----4-:R4:W0:Y:S02]  /*8f50*/  SYNCS.PHASECHK.TRANS64.TRYWAIT P1, [R3+URZ], R0 ;  /* 0x00000000030075a7 */ /* 0x010824000802017f */
[----:B0-----:R-:W-:Y:S05]  /*8f60*/  @!P1 NANOSLEEP.SYNCS 0x989680 ;  /* 0x009896800000995d */ /* 0x001fea0003900000 */
[----:B------:R-:W0:Y:S02]  /*8f70*/  @!P1 SYNCS.PHASECHK.TRANS64 P1, [R3+URZ], R0 ;  /* 0x00000000030095a7 */ /* 0x000e24000802007f */
[----:B0-----:R-:W-:Y:S05]  /*8f80*/  @!P1 BRA `(.L_x_21) ;  /* 0xfffffffc00f09947 */ /* 0x001fea000383ffff */
[----:B------:R-:W-:Y:S05]  /*8f90*/  BRA `(.L_x_20) ;  /* 0xffffff8400687947 */ /* 0x000fea000383ffff */
.L_x_26:
[----:B-1----:R1:W3:Y:S02]  /*8fa0*/  SYNCS.PHASECHK.TRANS64.TRYWAIT P1, [R5+URZ], R4 ;  /* 0x00000004050075a7 */ /* 0x0022e4000802017f */
[----:B---3--:R-:W-:Y:S05]  /*8fb0*/  @!P1 NANOSLEEP.SYNCS 0x989680 ;  /* 0x009896800000995d */ /* 0x008fea0003900000 */
[----:B------:R-:W3:Y:S02]  /*8fc0*/  @!P1 SYNCS.PHASECHK.TRANS64 P1, [R5+URZ], R4 ;  /* 0x00000004050095a7 */ /* 0x000ee4000802007f */
[----:B---3--:R-:W-:Y:S05]  /*8fd0*/  @!P1 BRA `(.L_x_26) ;  /* 0xfffffffc00f09947 */ /* 0x008fea000383ffff */
[----:B------:R-:W-:Y:S05]  /*8fe0*/  BRA `(.L_x_25) ;  /* 0xffffff8800b87947 */ /* 0x000fea000383ffff */
.L_x_167:
[----:B------:R-:W-:Y:S01]  /*8ff0*/  BSSY B1, `(.L_x_187) ;  /* 0x0000006000017945 */ /* 0x000fe20003800000 */
[----:B------:R-:W-:-:S07]  /*9000*/  IMAD.MOV.U32 R15, RZ, RZ, -0x1 ;  /* 0xffffffffff0f7424 */ /* 0x000fce00078e00ff */
[----:B------:R-:W-:Y:S05]  /*9010*/  WARPSYNC.COLLECTIVE R15, `(.L_x_188) ;  /* 0x000000000f0c7348 */ /* 0x000fea0003c00000 */
[----:B------:R-:W-:Y:S02]  /*9020*/  ELECT P6, UR62, PT ;  /* 0x00000000003e782f */ /* 0x000fe400038c0000 */
[----:B------:R-:W-:Y:S01]  /*9030*/  MOV R14, UR62 ;  /* 0x0000003e000e7c02 */ /* 0x000fe20008000f00 */
[----:B------:R-:W-:Y:S10]  /*9040*/  ENDCOLLECTIVE ;  /* 0x000000000000791b */ /* 0x000ff40003800000 */
.L_x_188:
[----:B------:R-:W-:Y:S05]  /*9050*/  BSYNC B1 ;  /* 0x0000000000017941 */ /* 0x000fea0003800000 */
.L_x_187:
[----:B------:R-:W-:Y:S05]  /*9060*/  BRA `(.L_x_189) ;  /* 0xfffffff000147947 */ /* 0x000fea000383ffff */
.L_x_170:
[----:B0-----:R0:W1:Y:S02]  /*9070*/  SYNCS.PHASECHK.TRANS64.TRYWAIT P0, [R14+URZ+0x28], R7 ;  /* 0x000028070e0075a7 */ /* 0x001064000800017f */
[----:B-1----:R-:W-:Y:S05]  /*9080*/  @!P0 NANOSLEEP.SYNCS 0x989680 ;  /* 0x009896800000895d */ /* 0x002fea0003900000 */
[----:B------:R-:W1:Y:S02]  /*9090*/  @!P0 SYNCS.PHASECHK.TRANS64 P0, [R14+URZ+0x28], R7 ;  /* 0x000028070e0085a7 */ /* 0x000e64000800007f */
[----:B-1----:R-:W-:Y:S05]  /*90a0*/  @!P0 BRA `(.L_x_170) ;  /* 0xfffffffc00f08947 */ /* 0x002fea000383ffff */
[----:B------:R-:W-:Y:S05]  /*90b0*/  BRA `(.L_x_190) ;  /* 0xfffffff000507947 */ /* 0x000fea000383ffff */
.L_x_178:
[----:B------:R-:W-:Y:S01]  /*90c0*/  BSSY B0, `(.L_x_191) ;  /* 0x0000006000007945 */ /* 0x000fe20003800000 */
[----:B------:R-:W-:-:S07]  /*90d0*/  IMAD.MOV.U32 R15, RZ, RZ, -0x1 ;  /* 0xffffffffff0f7424 */ /* 0x000fce00078e00ff */
[----:B------:R-:W-:Y:S05]  /*90e0*/  WARPSYNC.COLLECTIVE R15, `(.L_x_192) ;  /* 0x000000000f0c7348 */ /* 0x000fea0003c00000 */
[----:B------:R-:W-:Y:S02]  /*90f0*/  ELECT P6, UR62, PT ;  /* 0x00000000003e782f */ /* 0x000fe400038c0000 */
[----:B------:R-:W-:Y:S01]  /*9100*/  MOV R14, UR62 ;  /* 0x0000003e000e7c02 */ /* 0x000fe20008000f00 */
[----:B------:R-:W-:Y:S10]  /*9110*/  ENDCOLLECTIVE ;  /* 0x000000000000791b */ /* 0x000ff40003800000 */
.L_x_192:
[----:B------:R-:W-:Y:S05]  /*9120*/  BSYNC B0 ;  /* 0x0000000000007941 */ /* 0x000fea0003800000 */
.L_x_191:
[----:B------:R-:W-:Y:S05]  /*9130*/  BRA `(.L_x_193) ;  /* 0xfffffff800ac7947 */ /* 0x000fea000383ffff */
.L_x_182:
[----:B0-----:R0:W1:Y:S02]  /*9140*/  SYNCS.PHASECHK.TRANS64.TRYWAIT P0, [R7+URZ], R2 ;  /* 0x00000002070075a7 */ /* 0x001064000800017f */
[----:B-1----:R-:W-:Y:S05]  /*9150*/  @!P0 NANOSLEEP.SYNCS 0x989680 ;  /* 0x009896800000895d */ /* 0x002fea0003900000 */
[----:B------:R-:W1:Y:S02]  /*9160*/  @!P0 SYNCS.PHASECHK.TRANS64 P0, [R7+URZ], R2 ;  /* 0x00000002070085a7 */ /* 0x000e64000800007f */
[----:B-1----:R-:W-:Y:S05]  /*9170*/  @!P0 BRA `(.L_x_182) ;  /* 0xfffffffc00f08947 */ /* 0x002fea000383ffff */
[----:B------:R-:W-:Y:S05]  /*9180*/  BRA `(.L_x_194) ;  /* 0xfffffff800ec7947 */ /* 0x000fea000383ffff */
.L_x_183:
[----:B0-----:R0:W1:Y:S02]  /*9190*/  SYNCS.PHASECHK.TRANS64.TRYWAIT P0, [R9+URZ], R4 ;  /* 0x00000004090075a7 */ /* 0x001064000800017f */
[----:B-1----:R-:W-:Y:S05]  /*91a0*/  @!P0 NANOSLEEP.SYNCS 0x989680 ;  /* 0x009896800000895d */ /* 0x002fea0003900000 */
[----:B------:R-:W1:Y:S02]  /*91b0*/  @!P0 SYNCS.PHASECHK.TRANS64 P0, [R9+URZ], R4 ;  /* 0x00000004090085a7 */ /* 0x000e64000800007f */
[----:B-1----:R-:W-:Y:S05]  /*91c0*/  @!P0 BRA `(.L_x_183) ;  /* 0xfffffffc00f08947 */ /* 0x002fea000383ffff */
[----:B------:R-:W-:Y:S05]  /*91d0*/  BRA `(.L_x_195) ;  /* 0xfffffff800fc7947 */ /* 0x000fea000383ffff */
.L_x_184:
[----:B0-----:R0:W1:Y:S02]  /*91e0*/  SYNCS.PHASECHK.TRANS64.TRYWAIT P0, [R6+URZ], R5 ;  /* 0x00000005060075a7 */ /* 0x001064000800017f */
[----:B-1----:R-:W-:Y:S05]  /*91f0*/  @!P0 NANOSLEEP.SYNCS 0x989680 ;  /* 0x009896800000895d */ /* 0x002fea0003900000 */
[----:B------:R-:W1:Y:S02]  /*9200*/  @!P0 SYNCS.PHASECHK.TRANS64 P0, [R6+URZ], R5 ;  /* 0x00000005060085a7 */ /* 0x000e64000800007f */
[----:B-1----:R-:W-:Y:S05]  /*9210*/  @!P0 BRA `(.L_x_184) ;  /* 0xfffffffc00f08947 */ /* 0x002fea000383ffff */
[----:B------:R-:W-:Y:S05]  /*9220*/  BRA `(.L_x_196) ;  /* 0xfffffffc000c7947 */ /* 0x000fea000383ffff */
.L_x_185:
[----:B-1----:R1:W2:Y:S02]  /*9230*/  SYNCS.PHASECHK.TRANS64.TRYWAIT P0, [R9+URZ], R4 ;  /* 0x00000004090075a7 */ /* 0x0022a4000800017f */
[----:B--2---:R-:W-:Y:S05]  /*9240*/  @!P0 NANOSLEEP.SYNCS 0x989680 ;  /* 0x009896800000895d */ /* 0x004fea0003900000 */
[----:B------:R-:W2:Y:S02]  /*9250*/  @!P0 SYNCS.PHASECHK.TRANS64 P0, [R9+URZ], R4 ;  /* 0x00000004090085a7 */ /* 0x000ea4000800007f */
[----:B--2---:R-:W-:Y:S05]  /*9260*/  @!P0 BRA `(.L_x_185) ;  /* 0xfffffffc00f08947 */ /* 0x004fea000383ffff */
[----:B------:R-:W-:Y:S05]  /*9270*/  BRA `(.L_x_197) ;  /* 0xfffffffc00147947 */ /* 0x000fea000383ffff */
.L_x_198:
[----:B------:R-:W-:-:S00]  /*9280*/  BRA `(.L_x_198) ;  /* 0xfffffffc00fc7947 */ /* 0x000fc0000383ffff */
[----:B------:R-:W-:-:S00]  /*9290*/  NOP ;  /* 0x0000000000007918 */ /* 0x000fc00000000000 */
        /* <DEDUP_REMOVED lines=14> */
.L_x_199:


//--------------------- .nv.global.init           --------------------------
	.section	.nv.global.init,"aw",@progbits
.nv.global.init:
	.type		$str$22,@object
	.size		$str$22,($str$23 - $str$22)
$str$22:
        /*0000*/ 	.byte	0x6b, 0x5f, 0x74, 0x69, 0x6c, 0x65, 0x5f, 0x63, 0x6f, 0x75, 0x6e, 0x74, 0x20, 0x3e, 0x3d, 0x20
        /*0010*/ 	.byte	0x31, 0x00
	.type		$str$23,@object
	.size		$str$23,(__unnamed_1 - $str$23)
$str$23:
        /*0012*/ 	.byte	0x2f, 0x74, 0x6d, 0x70, 0x2f, 0x63, 0x75, 0x74, 0x6c, 0x61, 0x73, 0x73, 0x5f, 0x73, 0x77, 0x65
        /*0022*/ 	.byte	0x65, 0x70, 0x5f, 0x73, 0x72, 0x63, 0x2f, 0x69, 0x6e, 0x63, 0x6c, 0x75, 0x64, 0x65, 0x2f, 0x63
        /*0032*/ 	.byte	0x75, 0x74, 0x6c, 0x61, 0x73, 0x73, 0x2f, 0x67, 0x65, 0x6d, 0x6d, 0x2f, 0x63, 0x6f, 0x6c, 0x6c
        /*0042*/ 	.byte	0x65, 0x63, 0x74, 0x69, 0x76, 0x65, 0x2f, 0x73, 0x6d, 0x39, 0x30, 0x5f, 0x6d, 0x6d, 0x61, 0x5f
        /*0052*/ 	.byte	0x74, 0x6d, 0x61, 0x5f, 0x67, 0x6d, 0x6d, 0x61, 0x5f, 0x73, 0x73, 0x5f, 0x77, 0x61, 0x72, 0x70
        /*0062*/ 	.byte	0x73, 0x70, 0x65, 0x63, 0x69, 0x61, 0x6c, 0x69, 0x7a, 0x65, 0x64, 0x2e, 0x68, 0x70, 0x70, 0x00
	.type		__unnamed_1,@object
	.size		__unnamed_1,(.L_0 - __unnamed_1)
__unnamed_1:
        /*0072*/ 	.byte	0x76, 0x6f, 0x69, 0x64, 0x20, 0x63, 0x75, 0x74, 0x6c, 0x61, 0x73, 0x73, 0x3a, 0x3a, 0x67, 0x65
        /* <DEDUP_REMOVED lines=180> */
        /*0bc2*/ 	.byte	0x65, 0x3a, 0x3a, 0x69, 0x64, 0x65, 0x6e, 0x74, 0x69, 0x74, 0x79, 0x5d, 0x00
.L_0:


//--------------------- .nv.shared._ZN7cutlass13device_kernelINS_4gemm6kernel13GemmUniversalIN4cute5tupleIJiiiiEEENS1_10collective13CollectiveMmaINS1_34MainloopSm90TmaGmmaWarpSpecializedILi5ENS5_IJNS4_1CILi2EEESB_NSA_ILi1EEEEEENS1_35KernelTmaWarpSpecializedCooperativeEEENS5_IJNSA_ILi256EEENSA_ILi64EEESH_EEENS_6half_tENS5_IJlSC_lEEESJ_SK_NS4_8TiledMMAINS4_8MMA_AtomIJNS4_4SM904GMMA25MMA_64x64x16_F32F16F16_SSILNSO_5MajorE0ELSQ_0ELNSO_7ScaleInE1ELSR_1EEEEEENS4_6LayoutINS5_IJSB_SC_SC_EEENS5_IJSC_NSA_ILi0EEESW_EEEEENS5_IJNS4_10UnderscoreESZ_SZ_EEEEENS4_23SM90_TMA_LOAD_MULTICASTENS4_14ComposedLayoutINS4_7SwizzleILi3ELi4ELi3EEENS4_18smem_ptr_flag_bitsILi16EEENSU_INS5_IJNSA_ILi8EEESH_EEENS5_IJSH_SC_EEEEEEEvNS4_8identityES12_S1C_vS1D_EENS_8epilogue10collective6detail29Sm90TmaWarpSpecializedAdapterINS1G_15DefaultEpilogueISJ_SK_SK_NS1F_6thread17LinearCombinationISJ_Li1EffLNS1K_9ScaleType4KindE0ELNS_15FloatRoundStyleE2ESJ_EENS1_15EpilogueDefaultEEEEEvvEEEEvNT_6ParamsE --------------------------
	.section	.nv.shared._ZN7cutlass13device_kernelINS_4gemm6kernel13GemmUniversalIN4cute5tupleIJiiiiEEENS1_10collective13CollectiveMmaINS1_34MainloopSm90TmaGmmaWarpSpecializedILi5ENS5_IJNS4_1CILi2EEESB_NSA_ILi1EEEEEENS1_35KernelTmaWarpSpecializedCooperativeEEENS5_IJNSA_ILi256EEENSA_ILi64EEESH_EEENS_6half_tENS5_IJlSC_lEEESJ_SK_NS4_8TiledMMAINS4_8MMA_AtomIJNS4_4SM904GMMA25MMA_64x64x16_F32F16F16_SSILNSO_5MajorE0ELSQ_0ELNSO_7ScaleInE1ELSR_1EEEEEENS4_6LayoutINS5_IJSB_SC_SC_EEENS5_IJSC_NSA_ILi0EEESW_EEEEENS5_IJNS4_10UnderscoreESZ_SZ_EEEEENS4_23SM90_TMA_LOAD_MULTICASTENS4_14ComposedLayoutINS4_7SwizzleILi3ELi4ELi3EEENS4_18smem_ptr_flag_bitsILi16EEENSU_INS5_IJNSA_ILi8EEESH_EEENS5_IJSH_SC_EEEEEEEvNS4_8identityES12_S1C_vS1D_EENS_8epilogue10collective6detail29Sm90TmaWarpSpecializedAdapterINS1G_15DefaultEpilogueISJ_SK_SK_NS1F_6thread17LinearCombinationISJ_Li1EffLNS1K_9ScaleType4KindE0ELNS_15FloatRoundStyleE2ESJ_EENS1_15EpilogueDefaultEEEEEvvEEEEvNT_6ParamsE,"aw",@nobits
	.sectionflags	@""
	.align	16
	.zero		1024


//--------------------- .nv.shared.reserved.0     --------------------------
	.section	.nv.shared.reserved.0,"aw",@nobits
	.weak		__nv_reservedSMEM_offset_0_alias
	.size		__nv_reservedSMEM_offset_0_alias, 0, 0
	.other		__nv_reservedSMEM_offset_0_alias,@"STO_CUDA_RESERVED_SHARED STV_DEFAULT"
__nv_reservedSMEM_offset_0_alias:
	.zero		0


//--------------------- .nv.global                --------------------------
	.section	.nv.global,"aw",@nobits
.nv.global:
	.type		_ZN39_INTERNAL_ad7b199b_4_k_cu_ea6c9326_34284cute1_E,@object
	.size		_ZN39_INTERNAL_ad7b199b_4_k_cu_ea6c9326_34284cute1_E,(_ZN39_INTERNAL_ad7b199b_4_k_cu_ea6c9326_34284cuda3std3__45__cpo6cbeginE - _ZN39_INTERNAL_ad7b199b_4_k_cu_ea6c9326_34284cute1_E)
_ZN39_INTERNAL_ad7b199b_4_k_cu_ea6c9326_34284cute1_E:
	.zero		1
	.type		_ZN39_INTERNAL_ad7b199b_4_k_cu_ea6c9326_34284cuda3std3__45__cpo6cbeginE,@object
	.size		_ZN39_INTERNAL_ad7b199b_4_k_cu_ea6c9326_34284cuda3std3__45__cpo6cbeginE,(_ZN39_INTERNAL_ad7b199b_4_k_cu_ea6c9326_34284cuda3std3__48in_placeE - _ZN39_INTERNAL_ad7b199b_4_k_cu_ea6c9326_34284cuda3std3__45__cpo6cbeginE)
_ZN39_INTERNAL_ad7b199b_4_k_cu_ea6c9326_34284cuda3std3__45__cpo6cbeginE:
	.zero		1
	.type		_ZN39_INTERNAL_ad7b199b_4_k_cu_ea6c9326_34284cuda3std3__48in_placeE,@object
	.size		_ZN39_INTERNAL_ad7b199b_4_k_cu_ea6c9326_34284cuda3std3__48in_placeE,(_ZN39_INTERNAL_ad7b199b_4_k_cu_ea6c9326_34284cuda3std6ranges3__45__cpo9iter_moveE - _ZN39_INTERNAL_ad7b199b_4_k_cu_ea6c9326_34284cuda3std3__48in_placeE)
_ZN39_INTERNAL_ad7b199b_4_k_cu_ea6c9326_34284cuda3std3__48in_placeE:
	.zero		1
	.type		_ZN39_INTERNAL_ad7b199b_4_k_cu_ea6c9326_34284cuda3std6ranges3__45__cpo9iter_moveE,@object
	.size		_ZN39_INTERNAL_ad7b199b_4_k_cu_ea6c9326_34284cuda3std6ranges3__45__cpo9iter_moveE,(_ZN39_INTERNAL_ad7b199b_4_k_cu_ea6c9326_34284cuda3std3__45__cpo5beginE - _ZN39_INTERNAL_ad7b199b_4_k_cu_ea6c9326_34284cuda3std6ranges3__45__cpo9iter_moveE)
_ZN39_INTERNAL_ad7b199b_4_k_cu_ea6c9326_34284cuda3std6ranges3__45__cpo9iter_moveE:
	.zero		1
	.type		_ZN39_INTERNAL_ad7b199b_4_k_cu_ea6c9326_34284cuda3std3__45__cpo5beginE,@object
	.size		_ZN39_INTERNAL_ad7b199b_4_k_cu_ea6c9326_34284cuda3std3__45__cpo5beginE,(_ZN39_INTERNAL_ad7b199b_4_k_cu_ea6c9326_34284cuda3std3__441_GLOBAL__N__ad7b199b_4_k_cu_ea6c9326_34286ignoreE - _ZN39_INTERNAL_ad7b199b_4_k_cu_ea6c9326_34284cuda3std3__45__cpo5beginE)
_ZN39_INTERNAL_ad7b199b_4_k_cu_ea6c9326_34284cuda3std3__45__cpo5beginE:
	.zero		1
	.type		_ZN39_INTERNAL_ad7b199b_4_k_cu_ea6c9326_34284cuda3std3__441_GLOBAL__N__ad7b199b_4_k_cu_ea6c9326_34286ignoreE,@object
	.size		_ZN39_INTERNAL_ad7b199b_4_k_cu_ea6c9326_34284cuda3std3__441_GLOBAL__N__ad7b199b_4_k_cu_ea6c9326_34286ignoreE,(_ZN39_INTERNAL_ad7b199b_4_k_cu_ea6c9326_34284cute7productE - _ZN39_INTERNAL_ad7b199b_4_k_cu_ea6c9326_34284cuda3std3__441_GLOBAL__N__ad7b199b_4_k_cu_ea6c9326_34286ignoreE)
_ZN39_INTERNAL_ad7b199b_4_k_cu_ea6c9326_34284cuda3std3__441_GLOBAL__N__ad7b199b_4_k_cu_ea6c9326_34286ignoreE:
	.zero		1
	.type		_ZN39_INTERNAL_ad7b199b_4_k_cu_ea6c9326_34284cute7productE,@object
	.size		_ZN39_INTERNAL_ad7b199b_4_k_cu_ea6c9326_34284cute7productE,(_ZN39_INTERNAL_ad7b199b_4_k_cu_ea6c9326_34284cuda3std3__45__cpo3endE - _ZN39_INTERNAL_ad7b199b_4_k_cu_ea6c9326_34284cute7productE)
_ZN39_INTERNAL_ad7b199b_4_k_cu_ea6c9326_34284cute7productE:
	.zero		1
	.type		_ZN39_INTERNAL_ad7b199b_4_k_cu_ea6c9326_34284cuda3std3__45__cpo3endE,@object
	.size		_ZN39_INTERNAL_ad7b199b_4_k_cu_ea6c9326_34284cuda3std3__45__cpo3endE,(_ZN39_INTERNAL_ad7b199b_4_k_cu_ea6c9326_34284cuda3std3__419piecewise_constructE - _ZN39_INTERNAL_ad7b199b_4_k_cu_ea6c9326_34284cuda3std3__45__cpo3endE)
_ZN39_INTERNAL_ad7b199b_4_k_cu_ea6c9326_34284cuda3std3__45__cpo3endE:
	.zero		1
	.type		_ZN39_INTERNAL_ad7b199b_4_k_cu_ea6c9326_34284cuda3std3__419piecewise_constructE,@object
	.size		_ZN39_INTERNAL_ad7b199b_4_k_cu_ea6c9326_34284cuda3std3__419piecewise_constructE,(_ZN39_INTERNAL_ad7b199b_4_k_cu_ea6c9326_34284cuda3std3__45__cpo4cendE - _ZN39_INTERNAL_ad7b199b_4_k_cu_ea6c9326_34284cuda3std3__419piecewise_constructE)
_ZN39_INTERNAL_ad7b199b_4_k_cu_ea6c9326_34284cuda3std3__419piecewise_constructE:
	.zero		1
	.type		_ZN39_INTERNAL_ad7b199b_4_k_cu_ea6c9326_34284cuda3std3__45__cpo4cendE,@object
	.size		_ZN39_INTERNAL_ad7b199b_4_k_cu_ea6c9326_34284cuda3std3__45__cpo4cendE,(_ZN39_INTERNAL_ad7b199b_4_k_cu_ea6c9326_34284cuda3std6ranges3__45__cpo4swapE - _ZN39_INTERNAL_ad7b199b_4_k_cu_ea6c9326_34284cuda3std3__45__cpo4cendE)
_ZN39_INTERNAL_ad7b199b_4_k_cu_ea6c9326_34284cuda3std3__45__cpo4cendE:
	.zero		1
	.type		_ZN39_INTERNAL_ad7b199b_4_k_cu_ea6c9326_34284cuda3std6ranges3__45__cpo4swapE,@object
	.size		_ZN39_INTERNAL_ad7b199b_4_k_cu_ea6c9326_34284cuda3std6ranges3__45__cpo4swapE,(.L_8 - _ZN39_INTERNAL_ad7b199b_4_k_cu_ea6c9326_34284cuda3std6ranges3__45__cpo4swapE)
_ZN39_INTERNAL_ad7b199b_4_k_cu_ea6c9326_34284cuda3std6ranges3__45__cpo4swapE:
	.zero		1
.L_8:


//--------------------- .nv.constant0._ZN7cutlass13device_kernelINS_4gemm6kernel13GemmUniversalIN4cute5tupleIJiiiiEEENS1_10collective13CollectiveMmaINS1_34MainloopSm90TmaGmmaWarpSpecializedILi5ENS5_IJNS4_1CILi2EEESB_NSA_ILi1EEEEEENS1_35KernelTmaWarpSpecializedCooperativeEEENS5_IJNSA_ILi256EEENSA_ILi64EEESH_EEENS_6half_tENS5_IJlSC_lEEESJ_SK_NS4_8TiledMMAINS4_8MMA_AtomIJNS4_4SM904GMMA25MMA_64x64x16_F32F16F16_SSILNSO_5MajorE0ELSQ_0ELNSO_7ScaleInE1ELSR_1EEEEEENS4_6LayoutINS5_IJSB_SC_SC_EEENS5_IJSC_NSA_ILi0EEESW_EEEEENS5_IJNS4_10UnderscoreESZ_SZ_EEEEENS4_23SM90_TMA_LOAD_MULTICASTENS4_14ComposedLayoutINS4_7SwizzleILi3ELi4ELi3EEENS4_18smem_ptr_flag_bitsILi16EEENSU_INS5_IJNSA_ILi8EEESH_EEENS5_IJSH_SC_EEEEEEEvNS4_8identityES12_S1C_vS1D_EENS_8epilogue10collective6detail29Sm90TmaWarpSpecializedAdapterINS1G_15DefaultEpilogueISJ_SK_SK_NS1F_6thread17LinearCombinationISJ_Li1EffLNS1K_9ScaleType4KindE0ELNS_15FloatRoundStyleE2ESJ_EENS1_15EpilogueDefaultEEEEEvvEEEEvNT_6ParamsE --------------------------
	.section	.nv.constant0._ZN7cutlass13device_kernelINS_4gemm6kernel13GemmUniversalIN4cute5tupleIJiiiiEEENS1_10collective13CollectiveMmaINS1_34MainloopSm90TmaGmmaWarpSpecializedILi5ENS5_IJNS4_1CILi2EEESB_NSA_ILi1EEEEEENS1_35KernelTmaWarpSpecializedCooperativeEEENS5_IJNSA_ILi256EEENSA_ILi64EEESH_EEENS_6half_tENS5_IJlSC_lEEESJ_SK_NS4_8TiledMMAINS4_8MMA_AtomIJNS4_4SM904GMMA25MMA_64x64x16_F32F16F16_SSILNSO_5MajorE0ELSQ_0ELNSO_7ScaleInE1ELSR_1EEEEEENS4_6LayoutINS5_IJSB_SC_SC_EEENS5_IJSC_NSA_ILi0EEESW_EEEEENS5_IJNS4_10UnderscoreESZ_SZ_EEEEENS4_23SM90_TMA_LOAD_MULTICASTENS4_14ComposedLayoutINS4_7SwizzleILi3ELi4ELi3EEENS4_18smem_ptr_flag_bitsILi16EEENSU_INS5_IJNSA_ILi8EEESH_EEENS5_IJSH_SC_EEEEEEEvNS4_8identityES12_S1C_vS1D_EENS_8epilogue10collective6detail29Sm90TmaWarpSpecializedAdapterINS1G_15DefaultEpilogueISJ_SK_SK_NS1F_6thread17LinearCombinationISJ_Li1EffLNS1K_9ScaleType4KindE0ELNS_15FloatRoundStyleE2ESJ_EENS1_15EpilogueDefaultEEEEEvvEEEEvNT_6ParamsE,"a",@progbits
	.sectionflags	@""
	.align	4
.nv.constant0._ZN7cutlass13device_kernelINS_4gemm6kernel13GemmUniversalIN4cute5tupleIJiiiiEEENS1_10collective13CollectiveMmaINS1_34MainloopSm90TmaGmmaWarpSpecializedILi5ENS5_IJNS4_1CILi2EEESB_NSA_ILi1EEEEEENS1_35KernelTmaWarpSpecializedCooperativeEEENS5_IJNSA_ILi256EEENSA_ILi64EEESH_EEENS_6half_tENS5_IJlSC_lEEESJ_SK_NS4_8TiledMMAINS4_8MMA_AtomIJNS4_4SM904GMMA25MMA_64x64x16_F32F16F16_SSILNSO_5MajorE0ELSQ_0ELNSO_7ScaleInE1ELSR_1EEEEEENS4_6LayoutINS5_IJSB_SC_SC_EEENS5_IJSC_NSA_ILi0EEESW_EEEEENS5_IJNS4_10UnderscoreESZ_SZ_EEEEENS4_23SM90_TMA_LOAD_MULTICASTENS4_14ComposedLayoutINS4_7SwizzleILi3ELi4ELi3EEENS4_18smem_ptr_flag_bitsILi16EEENSU_INS5_IJNSA_ILi8EEESH_EEENS5_IJSH_SC_EEEEEEEvNS4_8identityES12_S1C_vS1D_EENS_8epilogue10collective6detail29Sm90TmaWarpSpecializedAdapterINS1G_15DefaultEpilogueISJ_SK_SK_NS1F_6thread17LinearCombinationISJ_Li1EffLNS1K_9ScaleType4KindE0ELNS_15FloatRoundStyleE2ESJ_EENS1_15EpilogueDefaultEEEEEvvEEEEvNT_6ParamsE:
	.zero		1664


//--------------------- SYMBOLS --------------------------

	.type		.nv.reservedSmem.offset0,@object
	.size		.nv.reservedSmem.offset0,0x4
	.type		__assertfail,@function
